	.target	sm_100a

	.elftype	@"ET_EXEC"


//--------------------- .note.nv.tkinfo           --------------------------
	.section	.note.nv.tkinfo,"",@"SHT_NOTE"
	.sectionflags	@"SHF_NOTE_NV_TKINFO"
	.tkinfo
        /*0018*/ 	.word	0x00000002
        /*0030*/ 	.string	""
        /*0030*/ 	.string	"ptxas"
        /*0030*/ 	.string	"Cuda compilation tools, release 13.0, V13.0.88"
        /*0030*/ 	.string	"Build cuda_13.0.r13.0/compiler.36424714_0"
        /*0030*/ 	.string	"-arch sm_100a -m 64 "



//--------------------- .note.nv.cuinfo           --------------------------
	.section	.note.nv.cuinfo,"",@"SHT_NOTE"
	.sectionflags	@"SHF_NOTE_NV_CUINFO"
        /*0018*/ 	.short	0x0002
        /*001a*/ 	.short	0x0064
        /*001c*/ 	.short	0x0082
	.zero		2


//--------------------- .nv.info                  --------------------------
	.section	.nv.info,"",@"SHT_CUDA_INFO"
	.align	4


	//----- nvinfo : EIATTR_REGCOUNT
	.align		4
        /*0000*/ 	.byte	0x04, 0x2f
        /*0002*/ 	.short	(.L_19 - .L_18)
	.align		4
.L_18:
        /*0004*/ 	.word	index@(_ZN7cutlass13device_kernelINS_4gemm6kernel13GemmUniversalIN4cute5tupleIJiiiiEEENS1_10collective13CollectiveMmaINS1_35MainloopSm100TmaUmmaWarpSpecializedILi6ELi2ELi4ENS5_IJNS4_1CILi1EEESB_SB_EEEEENS5_IJNSA_ILi64EEESE_NSA_ILi128EEEEEENS_10bfloat16_tENS5_IJSB_llEEESH_SI_NS4_8TiledMMAINS4_8MMA_AtomIJNS4_20SM100_MMA_F16BF16_SSISH_SH_fLi64ELi64ELNS4_4UMMA5MajorE1ELSN_1ELNSM_7ScaleInE0ELSO_0EEEEEENS4_6LayoutISC_NS5_IJNSA_ILi0EEESS_SS_EEEEENS5_IJNS4_10UnderscoreESV_SV_EEEEENS4_13SM90_TMA_LOADENS4_14ComposedLayoutINS4_7SwizzleILi3ELi4ELi3EEENS4_18smem_ptr_flag_bitsILi16EEENSR_INS5_IJSE_NSA_ILi8EEEEEENS5_IJSB_SE_EEEEEEEvNS4_8identityESY_S18_vS19_EENS_8epilogue10collective18CollectiveEpilogueINS1B_23Sm100TmaWarpSpecializedILi3ELi2ELi16ELb1ELb0EEEJSG_NS5_IJNSR_ISE_SB_EENSR_INSA_ILi32EEESB_EEEEESH_NS5_IJlSB_lEEESH_S1K_NS1B_6fusion15FusionCallbacksIS1F_NS1L_17LinearCombinationISH_fSH_fLNS_15FloatRoundStyleE2EEESG_S1J_JEEENS4_5SM1004TMEM4LOAD26SM100_TMEM_LOAD_16dp256b4xESY_NSZ_INS10_ILi2ELi4ELi3EEES13_NSR_INS5_IJS14_S1H_EEENS5_IJS1H_SB_EEEEEEENS4_17SM75_U32x4_LDSM_NENS4_14SM90_TMA_STOREES1Z_NS4_17SM90_U32x4_STSM_NENS4_39AutoVectorizingCopyWithAssumedAlignmentILi128EEEEEEvvEEEEvNT_6ParamsE)
        /*0008*/ 	.word	0x0000004f


	//----- nvinfo : EIATTR_FRAME_SIZE
	.align		4
.L_19:
        /*000c*/ 	.byte	0x04, 0x11
        /*000e*/ 	.short	(.L_21 - .L_20)
	.align		4
.L_20:
        /*0010*/ 	.word	index@($__internal_2_$__cuda_sm10x_tcgen05_guardrail_trap_unallocated_columns_being_dealloced)
        /*0014*/ 	.word	0x00000000


	//----- nvinfo : EIATTR_FRAME_SIZE
	.align		4
.L_21:
        /*0018*/ 	.byte	0x04, 0x11
        /*001a*/ 	.short	(.L_23 - .L_22)
	.align		4
.L_22:
        /*001c*/ 	.word	index@($__internal_1_$__cuda_sm10x_tcgen05_guardrail_trap_phase_invalid_during_alloc)
        /*0020*/ 	.word	0x00000000


	//----- nvinfo : EIATTR_FRAME_SIZE
	.align		4
.L_23:
        /*0024*/ 	.byte	0x04, 0x11
        /*0026*/ 	.short	(.L_25 - .L_24)
	.align		4
.L_24:
        /*0028*/ 	.word	index@($__internal_0_$__cuda_sm10x_tcgen05_guardrail_trap_col_being_dealloced_not_returned_by_alloc)
        /*002c*/ 	.word	0x00000000


	//----- nvinfo : EIATTR_FRAME_SIZE
	.align		4
.L_25:
        /*0030*/ 	.byte	0x04, 0x11
        /*0032*/ 	.short	(.L_27 - .L_26)
	.align		4
.L_26:
        /*0034*/ 	.word	index@(_ZN7cutlass13device_kernelINS_4gemm6kernel13GemmUniversalIN4cute5tupleIJiiiiEEENS1_10collective13CollectiveMmaINS1_35MainloopSm100TmaUmmaWarpSpecializedILi6ELi2ELi4ENS5_IJNS4_1CILi1EEESB_SB_EEEEENS5_IJNSA_ILi64EEESE_NSA_ILi128EEEEEENS_10bfloat16_tENS5_IJSB_llEEESH_SI_NS4_8TiledMMAINS4_8MMA_AtomIJNS4_20SM100_MMA_F16BF16_SSISH_SH_fLi64ELi64ELNS4_4UMMA5MajorE1ELSN_1ELNSM_7ScaleInE0ELSO_0EEEEEENS4_6LayoutISC_NS5_IJNSA_ILi0EEESS_SS_EEEEENS5_IJNS4_10UnderscoreESV_SV_EEEEENS4_13SM90_TMA_LOADENS4_14ComposedLayoutINS4_7SwizzleILi3ELi4ELi3EEENS4_18smem_ptr_flag_bitsILi16EEENSR_INS5_IJSE_NSA_ILi8EEEEEENS5_IJSB_SE_EEEEEEEvNS4_8identityESY_S18_vS19_EENS_8epilogue10collective18CollectiveEpilogueINS1B_23Sm100TmaWarpSpecializedILi3ELi2ELi16ELb1ELb0EEEJSG_NS5_IJNSR_ISE_SB_EENSR_INSA_ILi32EEESB_EEEEESH_NS5_IJlSB_lEEESH_S1K_NS1B_6fusion15FusionCallbacksIS1F_NS1L_17LinearCombinationISH_fSH_fLNS_15FloatRoundStyleE2EEESG_S1J_JEEENS4_5SM1004TMEM4LOAD26SM100_TMEM_LOAD_16dp256b4xESY_NSZ_INS10_ILi2ELi4ELi3EEES13_NSR_INS5_IJS14_S1H_EEENS5_IJS1H_SB_EEEEEEENS4_17SM75_U32x4_LDSM_NENS4_14SM90_TMA_STOREES1Z_NS4_17SM90_U32x4_STSM_NENS4_39AutoVectorizingCopyWithAssumedAlignmentILi128EEEEEEvvEEEEvNT_6ParamsE)
        /*0038*/ 	.word	0x00000000


	//----- nvinfo : EIATTR_MIN_STACK_SIZE
	.align		4
.L_27:
        /*003c*/ 	.byte	0x04, 0x12
        /*003e*/ 	.short	(.L_29 - .L_28)
	.align		4
.L_28:
        /*0040*/ 	.word	index@(_ZN7cutlass13device_kernelINS_4gemm6kernel13GemmUniversalIN4cute5tupleIJiiiiEEENS1_10collective13CollectiveMmaINS1_35MainloopSm100TmaUmmaWarpSpecializedILi6ELi2ELi4ENS5_IJNS4_1CILi1EEESB_SB_EEEEENS5_IJNSA_ILi64EEESE_NSA_ILi128EEEEEENS_10bfloat16_tENS5_IJSB_llEEESH_SI_NS4_8TiledMMAINS4_8MMA_AtomIJNS4_20SM100_MMA_F16BF16_SSISH_SH_fLi64ELi64ELNS4_4UMMA5MajorE1ELSN_1ELNSM_7ScaleInE0ELSO_0EEEEEENS4_6LayoutISC_NS5_IJNSA_ILi0EEESS_SS_EEEEENS5_IJNS4_10UnderscoreESV_SV_EEEEENS4_13SM90_TMA_LOADENS4_14ComposedLayoutINS4_7SwizzleILi3ELi4ELi3EEENS4_18smem_ptr_flag_bitsILi16EEENSR_INS5_IJSE_NSA_ILi8EEEEEENS5_IJSB_SE_EEEEEEEvNS4_8identityESY_S18_vS19_EENS_8epilogue10collective18CollectiveEpilogueINS1B_23Sm100TmaWarpSpecializedILi3ELi2ELi16ELb1ELb0EEEJSG_NS5_IJNSR_ISE_SB_EENSR_INSA_ILi32EEESB_EEEEESH_NS5_IJlSB_lEEESH_S1K_NS1B_6fusion15FusionCallbacksIS1F_NS1L_17LinearCombinationISH_fSH_fLNS_15FloatRoundStyleE2EEESG_S1J_JEEENS4_5SM1004TMEM4LOAD26SM100_TMEM_LOAD_16dp256b4xESY_NSZ_INS10_ILi2ELi4ELi3EEES13_NSR_INS5_IJS14_S1H_EEENS5_IJS1H_SB_EEEEEEENS4_17SM75_U32x4_LDSM_NENS4_14SM90_TMA_STOREES1Z_NS4_17SM90_U32x4_STSM_NENS4_39AutoVectorizingCopyWithAssumedAlignmentILi128EEEEEEvvEEEEvNT_6ParamsE)
        /*0044*/ 	.word	0x00000000
.L_29:


//--------------------- .nv.compat                --------------------------
	.section	.nv.compat,"",@"SHT_CUDA_COMPAT_INFO"
	.align	4
        /*0000*/ 	.byte	0x02, 0x09, 0x01, 0x00, 0x02, 0x02, 0x02, 0x00, 0x02, 0x05, 0x05, 0x00, 0x03, 0x07, 0x01, 0x01
        /*0010*/ 	.byte	0x02, 0x03, 0x01, 0x00, 0x02, 0x06, 0x01, 0x00, 0x04, 0x0b, 0x08, 0x00, 0x09, 0x00, 0x00, 0x00
        /*0020*/ 	.byte	0x00, 0x00, 0x00, 0x00


//--------------------- .nv.info._ZN7cutlass13device_kernelINS_4gemm6kernel13GemmUniversalIN4cute5tupleIJiiiiEEENS1_10collective13CollectiveMmaINS1_35MainloopSm100TmaUmmaWarpSpecializedILi6ELi2ELi4ENS5_IJNS4_1CILi1EEESB_SB_EEEEENS5_IJNSA_ILi64EEESE_NSA_ILi128EEEEEENS_10bfloat16_tENS5_IJSB_llEEESH_SI_NS4_8TiledMMAINS4_8MMA_AtomIJNS4_20SM100_MMA_F16BF16_SSISH_SH_fLi64ELi64ELNS4_4UMMA5MajorE1ELSN_1ELNSM_7ScaleInE0ELSO_0EEEEEENS4_6LayoutISC_NS5_IJNSA_ILi0EEESS_SS_EEEEENS5_IJNS4_10UnderscoreESV_SV_EEEEENS4_13SM90_TMA_LOADENS4_14ComposedLayoutINS4_7SwizzleILi3ELi4ELi3EEENS4_18smem_ptr_flag_bitsILi16EEENSR_INS5_IJSE_NSA_ILi8EEEEEENS5_IJSB_SE_EEEEEEEvNS4_8identityESY_S18_vS19_EENS_8epilogue10collective18CollectiveEpilogueINS1B_23Sm100TmaWarpSpecializedILi3ELi2ELi16ELb1ELb0EEEJSG_NS5_IJNSR_ISE_SB_EENSR_INSA_ILi32EEESB_EEEEESH_NS5_IJlSB_lEEESH_S1K_NS1B_6fusion15FusionCallbacksIS1F_NS1L_17LinearCombinationISH_fSH_fLNS_15FloatRoundStyleE2EEESG_S1J_JEEENS4_5SM1004TMEM4LOAD26SM100_TMEM_LOAD_16dp256b4xESY_NSZ_INS10_ILi2ELi4ELi3EEES13_NSR_INS5_IJS14_S1H_EEENS5_IJS1H_SB_EEEEEEENS4_17SM75_U32x4_LDSM_NENS4_14SM90_TMA_STOREES1Z_NS4_17SM90_U32x4_STSM_NENS4_39AutoVectorizingCopyWithAssumedAlignmentILi128EEEEEEvvEEEEvNT_6ParamsE --------------------------
	.section	.nv.info._ZN7cutlass13device_kernelINS_4gemm6kernel13GemmUniversalIN4cute5tupleIJiiiiEEENS1_10collective13CollectiveMmaINS1_35MainloopSm100TmaUmmaWarpSpecializedILi6ELi2ELi4ENS5_IJNS4_1CILi1EEESB_SB_EEEEENS5_IJNSA_ILi64EEESE_NSA_ILi128EEEEEENS_10bfloat16_tENS5_IJSB_llEEESH_SI_NS4_8TiledMMAINS4_8MMA_AtomIJNS4_20SM100_MMA_F16BF16_SSISH_SH_fLi64ELi64ELNS4_4UMMA5MajorE1ELSN_1ELNSM_7ScaleInE0ELSO_0EEEEEENS4_6LayoutISC_NS5_IJNSA_ILi0EEESS_SS_EEEEENS5_IJNS4_10UnderscoreESV_SV_EEEEENS4_13SM90_TMA_LOADENS4_14ComposedLayoutINS4_7SwizzleILi3ELi4ELi3EEENS4_18smem_ptr_flag_bitsILi16EEENSR_INS5_IJSE_NSA_ILi8EEEEEENS5_IJSB_SE_EEEEEEEvNS4_8identityESY_S18_vS19_EENS_8epilogue10collective18CollectiveEpilogueINS1B_23Sm100TmaWarpSpecializedILi3ELi2ELi16ELb1ELb0EEEJSG_NS5_IJNSR_ISE_SB_EENSR_INSA_ILi32EEESB_EEEEESH_NS5_IJlSB_lEEESH_S1K_NS1B_6fusion15FusionCallbacksIS1F_NS1L_17LinearCombinationISH_fSH_fLNS_15FloatRoundStyleE2EEESG_S1J_JEEENS4_5SM1004TMEM4LOAD26SM100_TMEM_LOAD_16dp256b4xESY_NSZ_INS10_ILi2ELi4ELi3EEES13_NSR_INS5_IJS14_S1H_EEENS5_IJS1H_SB_EEEEEEENS4_17SM75_U32x4_LDSM_NENS4_14SM90_TMA_STOREES1Z_NS4_17SM90_U32x4_STSM_NENS4_39AutoVectorizingCopyWithAssumedAlignmentILi128EEEEEEvvEEEEvNT_6ParamsE,"",@"SHT_CUDA_INFO"
	.sectionflags	@""
	.align	4


	//----- nvinfo : EIATTR_CUDA_API_VERSION
	.align		4
        /*0000*/ 	.byte	0x04, 0x37
        /*0002*/ 	.short	(.L_31 - .L_30)
.L_30:
        /*0004*/ 	.word	0x00000082


	//----- nvinfo : EIATTR_KPARAM_INFO
	.align		4
.L_31:
        /*0008*/ 	.byte	0x04, 0x17
        /*000a*/ 	.short	(.L_33 - .L_32)
.L_32:
        /*000c*/ 	.word	0x00000000
        /*0010*/ 	.short	0x0000
        /*0012*/ 	.short	0x0000
        /*0014*/ 	.byte	0x00, 0xf0, 0x01, 0x20


	//----- nvinfo : EIATTR_AT_ENTRY_FRAGMENTS
	.align		4
.L_33:
        /*0018*/ 	.byte	0x04, 0x4f
        /*001a*/ 	.short	(.L_35 - .L_34)


	//   ....[0]....
.L_34:
        /*001c*/ 	.word	0x00000006


	//----- nvinfo : EIATTR_RESERVED_SMEM_USED
	.align		4
.L_35:
        /*0020*/ 	.byte	0x01, 0x41
	.zero		2


	//----- nvinfo : EIATTR_SPARSE_MMA_MASK
	.align		4
        /*0024*/ 	.byte	0x03, 0x50
        /*0026*/ 	.short	0x0000


	//----- nvinfo : EIATTR_TCGEN05_1CTA_USED
	.align		4
        /*0028*/ 	.byte	0x01, 0x51
	.zero		2


	//----- nvinfo : EIATTR_MAXREG_COUNT
	.align		4
        /*002c*/ 	.byte	0x03, 0x1b
        /*002e*/ 	.short	0x00ff


	//----- nvinfo : EIATTR_NUM_BARRIERS
	.align		4
        /*0030*/ 	.byte	0x02, 0x4c
        /*0032*/ 	.byte	0x07
	.zero		1


	//----- nvinfo : EIATTR_EXTERNS
	.align		4
        /*0034*/ 	.byte	0x04, 0x0f
        /*0036*/ 	.short	(.L_37 - .L_36)


	//   ....[0]....
	.align		4
.L_36:
        /*0038*/ 	.word	index@(__assertfail)


	//----- nvinfo : EIATTR_MERCURY_ISA_VERSION
	.align		4
.L_37:
        /*003c*/ 	.byte	0x03, 0x5f
        /*003e*/ 	.short	0x0101


	//----- nvinfo : EIATTR_INT_WARP_WIDE_INSTR_OFFSETS
	.align		4
        /*0040*/ 	.byte	0x04, 0x31
        /*0042*/ 	.short	(.L_39 - .L_38)


	//   ....[0]....
.L_38:
        /*0044*/ 	.word	0x00001de0


	//   ....[1]....
        /*0048*/ 	.word	0x00003b40


	//   ....[2]....
        /*004c*/ 	.word	0x00003b70


	//   ....[3]....
        /*0050*/ 	.word	0x00003bc0


	//   ....[4]....
        /*0054*/ 	.word	0x000044a0


	//   ....[5]....
        /*0058*/ 	.word	0x000044c0


	//   ....[6]....
        /*005c*/ 	.word	0x00004790


	//   ....[7]....
        /*0060*/ 	.word	0x000048c0


	//----- nvinfo : EIATTR_COOP_GROUP_MASK_REGIDS
	.align		4
.L_39:
        /*0064*/ 	.byte	0x04, 0x29
        /*0066*/ 	.short	(.L_41 - .L_40)


	//   ....[0]....
.L_40:
        /*0068*/ 	.word	0xffffffff


	//   ....[1]....
        /*006c*/ 	.word	0xffffffff


	//   ....[2]....
        /*0070*/ 	.word	0xffffffff


	//   ....[3]....
        /*0074*/ 	.word	0xffffffff


	//   ....[4]....
        /*0078*/ 	.word	0xffffffff


	//   ....[5]....
        /*007c*/ 	.word	0xffffffff


	//   ....[6]....
        /*0080*/ 	.word	0xffffffff


	//   ....[7]....
        /*0084*/ 	.word	0xffffffff


	//   ....[8]....
        /*0088*/ 	.word	0xffffffff


	//   ....[9]....
        /*008c*/ 	.word	0xffffffff


	//   ....[10]....
        /*0090*/ 	.word	0xffffffff


	//   ....[11]....
        /*0094*/ 	.word	0xffffffff


	//   ....[12]....
        /*0098*/ 	.word	0xffffffff


	//----- nvinfo : EIATTR_COOP_GROUP_INSTR_OFFSETS
	.align		4
.L_41:
        /*009c*/ 	.byte	0x04, 0x28
        /*009e*/ 	.short	(.L_43 - .L_42)


	//   ....[0]....
.L_42:
        /*00a0*/ 	.word	0x00000090


	//   ....[1]....
        /*00a4*/ 	.word	0x000004d0


	//   ....[2]....
        /*00a8*/ 	.word	0x00000680


	//   ....[3]....
        /*00ac*/ 	.word	0x00000800


	//   ....[4]....
        /*00b0*/ 	.word	0x00000900


	//   ....[5]....
        /*00b4*/ 	.word	0x00000a70


	//   ....[6]....
        /*00b8*/ 	.word	0x00000c10


	//   ....[7]....
        /*00bc*/ 	.word	0x00001cc0


	//   ....[8]....
        /*00c0*/ 	.word	0x00002bc0


	//   ....[9]....
        /*00c4*/ 	.word	0x00002dd0


	//   ....[10]....
        /*00c8*/ 	.word	0x00002e00


	//   ....[11]....
        /*00cc*/ 	.word	0x00003a30


	//   ....[12]....
        /*00d0*/ 	.word	0x00003c60


	//----- nvinfo : EIATTR_VRC_CTA_INIT_COUNT
	.align		4
.L_43:
        /*00d4*/ 	.byte	0x02, 0x4a
        /*00d6*/ 	.byte	0x80
	.zero		1


	//----- nvinfo : EIATTR_SYSCALL_OFFSETS
	.align		4
        /*00d8*/ 	.byte	0x04, 0x46
        /*00da*/ 	.short	(.L_45 - .L_44)


	//   ....[0]....
.L_44:
        /*00dc*/ 	.word	0x000054a0


	//   ....[1]....
        /*00e0*/ 	.word	0x00005590


	//   ....[2]....
        /*00e4*/ 	.word	0x00005d70


	//   ....[3]....
        /*00e8*/ 	.word	0x000066b0


	//----- nvinfo : EIATTR_MBARRIER_INSTR_OFFSETS
	.align		4
.L_45:
        /*00ec*/ 	.byte	0x04, 0x39
        /*00ee*/ 	.short	(.L_47 - .L_46)


	//   ....[0]....
.L_46:
        /*00f0*/ 	.word	0x000005b0
        /*00f4*/ 	.word	0x000000ff
        /*00f8*/ 	.word	0x00000000
        /*00fc*/ 	.short	0x0100
        /*00fe*/ 	.byte	0x05
	.zero		1


	//   ....[1]....
        /*0100*/ 	.word	0x000005c0
        /*0104*/ 	.word	0x000000ff
        /*0108*/ 	.word	0x00000030
        /*010c*/ 	.short	0x0100
        /*010e*/ 	.byte	0x05
	.zero		1


	//   ....[2]....
        /*0110*/ 	.word	0x000005d0
        /*0114*/ 	.word	0x000000ff
        /*0118*/ 	.word	0x00000008
        /*011c*/ 	.short	0x0100
        /*011e*/ 	.byte	0x05
	.zero		1


	//   ....[3]....
        /*0120*/ 	.word	0x000005e0
        /*0124*/ 	.word	0x000000ff
        /*0128*/ 	.word	0x00000038
        /*012c*/ 	.short	0x0100
        /*012e*/ 	.byte	0x05
	.zero		1


	//   ....[4]....
        /*0130*/ 	.word	0x000005f0
        /*0134*/ 	.word	0x000000ff
        /*0138*/ 	.word	0x00000010
        /*013c*/ 	.short	0x0100
        /*013e*/ 	.byte	0x05
	.zero		1


	//   ....[5]....
        /*0140*/ 	.word	0x00000600
        /*0144*/ 	.word	0x000000ff
        /*0148*/ 	.word	0x00000040
        /*014c*/ 	.short	0x0100
        /*014e*/ 	.byte	0x05
	.zero		1


	//   ....[6]....
        /*0150*/ 	.word	0x00000610
        /*0154*/ 	.word	0x000000ff
        /*0158*/ 	.word	0x00000018
        /*015c*/ 	.short	0x0100
        /*015e*/ 	.byte	0x05
	.zero		1


	//   ....[7]....
        /*0160*/ 	.word	0x00000620
        /*0164*/ 	.word	0x000000ff
        /*0168*/ 	.word	0x00000048
        /*016c*/ 	.short	0x0100
        /*016e*/ 	.byte	0x05
	.zero		1


	//   ....[8]....
        /*0170*/ 	.word	0x00000630
        /*0174*/ 	.word	0x000000ff
        /*0178*/ 	.word	0x00000020
        /*017c*/ 	.short	0x0100
        /*017e*/ 	.byte	0x05
	.zero		1


	//   ....[9]....
        /*0180*/ 	.word	0x00000640
        /*0184*/ 	.word	0x000000ff
        /*0188*/ 	.word	0x00000050
        /*018c*/ 	.short	0x0100
        /*018e*/ 	.byte	0x05
	.zero		1


	//   ....[10]....
        /*0190*/ 	.word	0x00000650
        /*0194*/ 	.word	0x000000ff
        /*0198*/ 	.word	0x00000028
        /*019c*/ 	.short	0x0100
        /*019e*/ 	.byte	0x05
	.zero		1


	//   ....[11]....
        /*01a0*/ 	.word	0x00000660
        /*01a4*/ 	.word	0x000000ff
        /*01a8*/ 	.word	0x00000058
        /*01ac*/ 	.short	0x0100
        /*01ae*/ 	.byte	0x05
	.zero		1


	//   ....[12]....
        /*01b0*/ 	.word	0x00000790
        /*01b4*/ 	.word	0x000000ff
        /*01b8*/ 	.word	0x00000060
        /*01bc*/ 	.short	0x0100
        /*01be*/ 	.byte	0x07
	.zero		1


	//   ....[13]....
        /*01c0*/ 	.word	0x000007a0
        /*01c4*/ 	.word	0x000000ff
        /*01c8*/ 	.word	0x00000078
        /*01cc*/ 	.short	0x0100
        /*01ce*/ 	.byte	0x07
	.zero		1


	//   ....[14]....
        /*01d0*/ 	.word	0x000007b0
        /*01d4*/ 	.word	0x000000ff
        /*01d8*/ 	.word	0x00000068
        /*01dc*/ 	.short	0x0100
        /*01de*/ 	.byte	0x07
	.zero		1


	//   ....[15]....
        /*01e0*/ 	.word	0x000007c0
        /*01e4*/ 	.word	0x000000ff
        /*01e8*/ 	.word	0x00000080
        /*01ec*/ 	.short	0x0100
        /*01ee*/ 	.byte	0x07
	.zero		1


	//   ....[16]....
        /*01f0*/ 	.word	0x000007d0
        /*01f4*/ 	.word	0x000000ff
        /*01f8*/ 	.word	0x00000070
        /*01fc*/ 	.short	0x0100
        /*01fe*/ 	.byte	0x07
	.zero		1


	//   ....[17]....
        /*0200*/ 	.word	0x000007e0
        /*0204*/ 	.word	0x000000ff
        /*0208*/ 	.word	0x00000088
        /*020c*/ 	.short	0x0100
        /*020e*/ 	.byte	0x07
	.zero		1


	//   ....[18]....
        /*0210*/ 	.word	0x000008d0
        /*0214*/ 	.word	0x000000ff
        /*0218*/ 	.word	0x00000090
        /*021c*/ 	.short	0x0100
        /*021e*/ 	.byte	0x05
	.zero		1


	//   ....[19]....
        /*0220*/ 	.word	0x000008e0
        /*0224*/ 	.word	0x000000ff
        /*0228*/ 	.word	0x00000098
        /*022c*/ 	.short	0x0100
        /*022e*/ 	.byte	0x05
	.zero		1


	//   ....[20]....
        /*0230*/ 	.word	0x00000a20
        /*0234*/ 	.word	0x000000ff
        /*0238*/ 	.word	0x000000a0
        /*023c*/ 	.short	0x0100
        /*023e*/ 	.byte	0x05
	.zero		1


	//   ....[21]....
        /*0240*/ 	.word	0x00000a30
        /*0244*/ 	.word	0x000000ff
        /*0248*/ 	.word	0x000000b0
        /*024c*/ 	.short	0x0100
        /*024e*/ 	.byte	0x05
	.zero		1


	//   ....[22]....
        /*0250*/ 	.word	0x00000a40
        /*0254*/ 	.word	0x000000ff
        /*0258*/ 	.word	0x000000a8
        /*025c*/ 	.short	0x0100
        /*025e*/ 	.byte	0x05
	.zero		1


	//   ....[23]....
        /*0260*/ 	.word	0x00000a50
        /*0264*/ 	.word	0x000000ff
        /*0268*/ 	.word	0x000000b8
        /*026c*/ 	.short	0x0100
        /*026e*/ 	.byte	0x05
	.zero		1


	//   ....[24]....
        /*0270*/ 	.word	0x00000b80
        /*0274*/ 	.word	0x000000ff
        /*0278*/ 	.word	0x000000c0
        /*027c*/ 	.short	0x0100
        /*027e*/ 	.byte	0x07
	.zero		1


	//   ....[25]....
        /*0280*/ 	.word	0x00000b90
        /*0284*/ 	.word	0x000000ff
        /*0288*/ 	.word	0x000000e0
        /*028c*/ 	.short	0x0100
        /*028e*/ 	.byte	0x07
	.zero		1


	//   ....[26]....
        /*0290*/ 	.word	0x00000ba0
        /*0294*/ 	.word	0x000000ff
        /*0298*/ 	.word	0x000000c8
        /*029c*/ 	.short	0x0100
        /*029e*/ 	.byte	0x07
	.zero		1


	//   ....[27]....
        /*02a0*/ 	.word	0x00000bb0
        /*02a4*/ 	.word	0x000000ff
        /*02a8*/ 	.word	0x000000e8
        /*02ac*/ 	.short	0x0100
        /*02ae*/ 	.byte	0x07
	.zero		1


	//   ....[28]....
        /*02b0*/ 	.word	0x00000bc0
        /*02b4*/ 	.word	0x000000ff
        /*02b8*/ 	.word	0x000000d0
        /*02bc*/ 	.short	0x0100
        /*02be*/ 	.byte	0x07
	.zero		1


	//   ....[29]....
        /*02c0*/ 	.word	0x00000bd0
        /*02c4*/ 	.word	0x000000ff
        /*02c8*/ 	.word	0x000000f0
        /*02cc*/ 	.short	0x0100
        /*02ce*/ 	.byte	0x07
	.zero		1


	//   ....[30]....
        /*02d0*/ 	.word	0x00000be0
        /*02d4*/ 	.word	0x000000ff
        /*02d8*/ 	.word	0x000000d8
        /*02dc*/ 	.short	0x0100
        /*02de*/ 	.byte	0x07
	.zero		1


	//   ....[31]....
        /*02e0*/ 	.word	0x00000bf0
        /*02e4*/ 	.word	0x000000ff
        /*02e8*/ 	.word	0x000000f8
        /*02ec*/ 	.short	0x0100
        /*02ee*/ 	.byte	0x07
	.zero		1


	//   ....[32]....
        /*02f0*/ 	.word	0x00000ce0
        /*02f4*/ 	.word	0x000000ff
        /*02f8*/ 	.word	0x00000100
        /*02fc*/ 	.short	0x0100
        /*02fe*/ 	.byte	0x05
	.zero		1


	//   ....[33]....
        /*0300*/ 	.word	0x00000cf0
        /*0304*/ 	.word	0x000000ff
        /*0308*/ 	.word	0x00000110
        /*030c*/ 	.short	0x0100
        /*030e*/ 	.byte	0x05
	.zero		1


	//   ....[34]....
        /*0310*/ 	.word	0x00000d00
        /*0314*/ 	.word	0x000000ff
        /*0318*/ 	.word	0x00000108
        /*031c*/ 	.short	0x0100
        /*031e*/ 	.byte	0x05
	.zero		1


	//   ....[35]....
        /*0320*/ 	.word	0x00000d10
        /*0324*/ 	.word	0x000000ff
        /*0328*/ 	.word	0x00000118
        /*032c*/ 	.short	0x0100
        /*032e*/ 	.byte	0x05
	.zero		1


	//   ....[36]....
        /*0330*/ 	.word	0x000015e0
        /*0334*/ 	.word	0x00000002
        /*0338*/ 	.word	0x00000110
        /*033c*/ 	.short	0x010a
        /*033e*/ 	.byte	0xff
	.zero		1


	//   ....[37]....
        /*0340*/ 	.word	0x00001610
        /*0344*/ 	.word	0x00000002
        /*0348*/ 	.word	0x00000100
        /*034c*/ 	.short	0x0101
        /*034e*/ 	.byte	0xff
	.zero		1


	//   ....[38]....
        /*0350*/ 	.word	0x000016e0
        /*0354*/ 	.word	0x000000ff
        /*0358*/ 	.word	0x00000030
        /*035c*/ 	.short	0x010a
        /*035e*/ 	.byte	0x08
	.zero		1


	//   ....[39]....
        /*0360*/ 	.word	0x00001780
        /*0364*/ 	.word	0x000000ff
        /*0368*/ 	.word	0x00000030
        /*036c*/ 	.short	0x010a
        /*036e*/ 	.byte	0x21
	.zero		1


	//   ....[40]....
        /*0370*/ 	.word	0x000018e0
        /*0374*/ 	.word	0x000000ff
        /*0378*/ 	.word	0x00000030
        /*037c*/ 	.short	0x010a
        /*037e*/ 	.byte	0x08
	.zero		1


	//   ....[41]....
        /*0380*/ 	.word	0x000019d0
        /*0384*/ 	.word	0x000000ff
        /*0388*/ 	.word	0x00000098
        /*038c*/ 	.short	0x0101
        /*038e*/ 	.byte	0x04
	.zero		1


	//   ....[42]....
        /*0390*/ 	.word	0x000019f0
        /*0394*/ 	.word	0x000000ff
        /*0398*/ 	.word	0x00000030
        /*039c*/ 	.short	0x010a
        /*039e*/ 	.byte	0x08
	.zero		1


	//   ....[43]....
        /*03a0*/ 	.word	0x00001a70
        /*03a4*/ 	.word	0x000000ff
        /*03a8*/ 	.word	0x00000030
        /*03ac*/ 	.short	0x010a
        /*03ae*/ 	.byte	0x11
	.zero		1


	//   ....[44]....
        /*03b0*/ 	.word	0x00001bd0
        /*03b4*/ 	.word	0x000000ff
        /*03b8*/ 	.word	0x00000030
        /*03bc*/ 	.short	0x010a
        /*03be*/ 	.byte	0x08
	.zero		1


	//   ....[45]....
        /*03c0*/ 	.word	0x00001cf0
        /*03c4*/ 	.word	0x00000002
        /*03c8*/ 	.word	0x000000a0
        /*03cc*/ 	.short	0x010a
        /*03ce*/ 	.byte	0xff
	.zero		1


	//   ....[46]....
        /*03d0*/ 	.word	0x00001db0
        /*03d4*/ 	.word	0x00000002
        /*03d8*/ 	.word	0x00000000
        /*03dc*/ 	.short	0x0101
        /*03de*/ 	.byte	0xff
	.zero		1


	//   ....[47]....
        /*03e0*/ 	.word	0x00002310
        /*03e4*/ 	.word	0x000000ff
        /*03e8*/ 	.word	0x00000000
        /*03ec*/ 	.short	0x010a
        /*03ee*/ 	.byte	0x05
	.zero		1


	//   ....[48]....
        /*03f0*/ 	.word	0x000023a0
        /*03f4*/ 	.word	0x000000ff
        /*03f8*/ 	.word	0x00000000
        /*03fc*/ 	.short	0x010a
        /*03fe*/ 	.byte	0x05
	.zero		1


	//   ....[49]....
        /*0400*/ 	.word	0x00002430
        /*0404*/ 	.word	0x000000ff
        /*0408*/ 	.word	0x00000000
        /*040c*/ 	.short	0x010a
        /*040e*/ 	.byte	0x05
	.zero		1


	//   ....[50]....
        /*0410*/ 	.word	0x000024c0
        /*0414*/ 	.word	0x000000ff
        /*0418*/ 	.word	0x00000000
        /*041c*/ 	.short	0x010a
        /*041e*/ 	.byte	0x05
	.zero		1


	//   ....[51]....
        /*0420*/ 	.word	0x00002550
        /*0424*/ 	.word	0x000000ff
        /*0428*/ 	.word	0x00000000
        /*042c*/ 	.short	0x010a
        /*042e*/ 	.byte	0x05
	.zero		1


	//   ....[52]....
        /*0430*/ 	.word	0x000025f0
        /*0434*/ 	.word	0x00000000
        /*0438*/ 	.word	0x00000000
        /*043c*/ 	.short	0x010a
        /*043e*/ 	.byte	0xff
	.zero		1


	//   ....[53]....
        /*0440*/ 	.word	0x00002710
        /*0444*/ 	.word	0x00000000
        /*0448*/ 	.word	0x00000100
        /*044c*/ 	.short	0x010a
        /*044e*/ 	.byte	0xff
	.zero		1


	//   ....[54]....
        /*0450*/ 	.word	0x00002780
        /*0454*/ 	.word	0x00000000
        /*0458*/ 	.word	0x00000000
        /*045c*/ 	.short	0x0101
        /*045e*/ 	.byte	0xff
	.zero		1


	//   ....[55]....
        /*0460*/ 	.word	0x000027a0
        /*0464*/ 	.word	0x000000ff
        /*0468*/ 	.word	0x000000b0
        /*046c*/ 	.short	0x010a
        /*046e*/ 	.byte	0x05
	.zero		1


	//   ....[56]....
        /*0470*/ 	.word	0x000028c0
        /*0474*/ 	.word	0x00000000
        /*0478*/ 	.word	0x000000a0
        /*047c*/ 	.short	0x010a
        /*047e*/ 	.byte	0xff
	.zero		1


	//   ....[57]....
        /*0480*/ 	.word	0x000029c0
        /*0484*/ 	.word	0x00000000
        /*0488*/ 	.word	0x00000000
        /*048c*/ 	.short	0x0101
        /*048e*/ 	.byte	0xff
	.zero		1


	//   ....[58]....
        /*0490*/ 	.word	0x00002a50
        /*0494*/ 	.word	0x000000ff
        /*0498*/ 	.word	0x000000b0
        /*049c*/ 	.short	0x0106
        /*049e*/ 	.byte	0x05
	.zero		1


	//   ....[59]....
        /*04a0*/ 	.word	0x00002a70
        /*04a4*/ 	.word	0x000000ff
        /*04a8*/ 	.word	0x000000b0
        /*04ac*/ 	.short	0x010a
        /*04ae*/ 	.byte	0x05
	.zero		1


	//   ....[60]....
        /*04b0*/ 	.word	0x00002b00
        /*04b4*/ 	.word	0x000000ff
        /*04b8*/ 	.word	0x000000b0
        /*04bc*/ 	.short	0x0106
        /*04be*/ 	.byte	0x04
	.zero		1


	//   ....[61]....
        /*04c0*/ 	.word	0x00002b40
        /*04c4*/ 	.word	0x00000000
        /*04c8*/ 	.word	0x000000b0
        /*04cc*/ 	.short	0x010a
        /*04ce*/ 	.byte	0xff
	.zero		1


	//   ....[62]....
        /*04d0*/ 	.word	0x000030e0
        /*04d4*/ 	.word	0x00000000
        /*04d8*/ 	.word	0x000000a0
        /*04dc*/ 	.short	0x010a
        /*04de*/ 	.byte	0xff
	.zero		1


	//   ....[63]....
        /*04e0*/ 	.word	0x000031f0
        /*04e4*/ 	.word	0x00000003
        /*04e8*/ 	.word	0x00000000
        /*04ec*/ 	.short	0x0101
        /*04ee*/ 	.byte	0xff
	.zero		1


	//   ....[64]....
        /*04f0*/ 	.word	0x00003200
        /*04f4*/ 	.word	0x000000ff
        /*04f8*/ 	.word	0x00000000
        /*04fc*/ 	.short	0x010a
        /*04fe*/ 	.byte	0x07
	.zero		1


	//   ....[65]....
        /*0500*/ 	.word	0x00003280
        /*0504*/ 	.word	0x000000ff
        /*0508*/ 	.word	0x000000e0
        /*050c*/ 	.short	0x010a
        /*050e*/ 	.byte	0x06
	.zero		1


	//   ....[66]....
        /*0510*/ 	.word	0x00003350
        /*0514*/ 	.word	0x000000ff
        /*0518*/ 	.word	0x00000000
        /*051c*/ 	.short	0x010a
        /*051e*/ 	.byte	0x09
	.zero		1


	//   ....[67]....
        /*0520*/ 	.word	0x00003480
        /*0524*/ 	.word	0x000000ff
        /*0528*/ 	.word	0x00000000
        /*052c*/ 	.short	0x010a
        /*052e*/ 	.byte	0x22
	.zero		1


	//   ....[68]....
        /*0530*/ 	.word	0x00003860
        /*0534*/ 	.word	0x000000ff
        /*0538*/ 	.word	0x00000000
        /*053c*/ 	.short	0x010a
        /*053e*/ 	.byte	0x06
	.zero		1


	//   ....[69]....
        /*0540*/ 	.word	0x000038f0
        /*0544*/ 	.word	0x000000ff
        /*0548*/ 	.word	0x00000000
        /*054c*/ 	.short	0x010a
        /*054e*/ 	.byte	0x06
	.zero		1


	//   ....[70]....
        /*0550*/ 	.word	0x00003980
        /*0554*/ 	.word	0x000000ff
        /*0558*/ 	.word	0x00000000
        /*055c*/ 	.short	0x010a
        /*055e*/ 	.byte	0x06
	.zero		1


	//   ....[71]....
        /*0560*/ 	.word	0x00003a10
        /*0564*/ 	.word	0x000000ff
        /*0568*/ 	.word	0x00000000
        /*056c*/ 	.short	0x010a
        /*056e*/ 	.byte	0x07
	.zero		1


	//   ....[72]....
        /*0570*/ 	.word	0x00003e40
        /*0574*/ 	.word	0x00000000
        /*0578*/ 	.word	0x000000a0
        /*057c*/ 	.short	0x010a
        /*057e*/ 	.byte	0xff
	.zero		1


	//   ....[73]....
        /*0580*/ 	.word	0x00003f00
        /*0584*/ 	.word	0x00000000
        /*0588*/ 	.word	0x00000000
        /*058c*/ 	.short	0x0101
        /*058e*/ 	.byte	0xff
	.zero		1


	//   ....[74]....
        /*0590*/ 	.word	0x00004220
        /*0594*/ 	.word	0x000000ff
        /*0598*/ 	.word	0x00000098
        /*059c*/ 	.short	0x010a
        /*059e*/ 	.byte	0x07
	.zero		1


	//   ....[75]....
        /*05a0*/ 	.word	0x00004440
        /*05a4*/ 	.word	0x000000ff
        /*05a8*/ 	.word	0x00000078
        /*05ac*/ 	.short	0x010a
        /*05ae*/ 	.byte	0x0f
	.zero		1


	//   ....[76]....
        /*05b0*/ 	.word	0x00004640
        /*05b4*/ 	.word	0x000000ff
        /*05b8*/ 	.word	0x00000060
        /*05bc*/ 	.short	0x010b
        /*05be*/ 	.byte	0x0f
	.zero		1


	//   ....[77]....
        /*05c0*/ 	.word	0x00004690
        /*05c4*/ 	.word	0x000000ff
        /*05c8*/ 	.word	0x00000000
        /*05cc*/ 	.short	0x0101
        /*05ce*/ 	.byte	0x10
	.zero		1


	//   ....[78]....
        /*05d0*/ 	.word	0x000046d0
        /*05d4*/ 	.word	0x000000ff
        /*05d8*/ 	.word	0x00000078
        /*05dc*/ 	.short	0x010a
        /*05de*/ 	.byte	0x0d
	.zero		1


	//   ....[79]....
        /*05e0*/ 	.word	0x00004910
        /*05e4*/ 	.word	0x000000ff
        /*05e8*/ 	.word	0x00000060
        /*05ec*/ 	.short	0x010b
        /*05ee*/ 	.byte	0x0d
	.zero		1


	//   ....[80]....
        /*05f0*/ 	.word	0x00004980
        /*05f4*/ 	.word	0x000000ff
        /*05f8*/ 	.word	0x00000000
        /*05fc*/ 	.short	0x0101
        /*05fe*/ 	.byte	0x0f
	.zero		1


	//   ....[81]....
        /*0600*/ 	.word	0x000049d0
        /*0604*/ 	.word	0x000000ff
        /*0608*/ 	.word	0x00000000
        /*060c*/ 	.short	0x010a
        /*060e*/ 	.byte	0x04
	.zero		1


	//   ....[82]....
        /*0610*/ 	.word	0x00004a60
        /*0614*/ 	.word	0x000000ff
        /*0618*/ 	.word	0x00000000
        /*061c*/ 	.short	0x010a
        /*061e*/ 	.byte	0x04
	.zero		1


	//   ....[83]....
        /*0620*/ 	.word	0x00004b00
        /*0624*/ 	.word	0x00000000
        /*0628*/ 	.word	0x00000000
        /*062c*/ 	.short	0x010a
        /*062e*/ 	.byte	0xff
	.zero		1


	//   ....[84]....
        /*0630*/ 	.word	0x00004e70
        /*0634*/ 	.word	0x00000000
        /*0638*/ 	.word	0x000000a0
        /*063c*/ 	.short	0x010a
        /*063e*/ 	.byte	0xff
	.zero		1


	//   ....[85]....
        /*0640*/ 	.word	0x00004f80
        /*0644*/ 	.word	0x00000000
        /*0648*/ 	.word	0x00000000
        /*064c*/ 	.short	0x0101
        /*064e*/ 	.byte	0xff
	.zero		1


	//   ....[86]....
        /*0650*/ 	.word	0x00005990
        /*0654*/ 	.word	0x00000002
        /*0658*/ 	.word	0x00000060
        /*065c*/ 	.short	0x010a
        /*065e*/ 	.byte	0xff
	.zero		1


	//   ....[87]....
        /*0660*/ 	.word	0x000059d0
        /*0664*/ 	.word	0x0000002c
        /*0668*/ 	.word	0x000000c0
        /*066c*/ 	.short	0x010a
        /*066e*/ 	.byte	0xff
	.zero		1


	//   ....[88]....
        /*0670*/ 	.word	0x00005ac0
        /*0674*/ 	.word	0x00000002
        /*0678*/ 	.word	0x00000060
        /*067c*/ 	.short	0x010a
        /*067e*/ 	.byte	0xff
	.zero		1


	//   ....[89]....
        /*0680*/ 	.word	0x00005c50
        /*0684*/ 	.word	0x0000002c
        /*0688*/ 	.word	0x000000c0
        /*068c*/ 	.short	0x010a
        /*068e*/ 	.byte	0xff
	.zero		1


	//   ....[90]....
        /*0690*/ 	.word	0x00006410
        /*0694*/ 	.word	0x00000000
        /*0698*/ 	.word	0x00000000
        /*069c*/ 	.short	0x0101
        /*069e*/ 	.byte	0xff
	.zero		1


	//   ....[91]....
        /*06a0*/ 	.word	0x00006420
        /*06a4*/ 	.word	0x00000002
        /*06a8*/ 	.word	0x00000060
        /*06ac*/ 	.short	0x010a
        /*06ae*/ 	.byte	0xff
	.zero		1


	//   ....[92]....
        /*06b0*/ 	.word	0x000064e0
        /*06b4*/ 	.word	0x00000002
        /*06b8*/ 	.word	0x00000060
        /*06bc*/ 	.short	0x010a
        /*06be*/ 	.byte	0xff
	.zero		1


	//   ....[93]....
        /*06c0*/ 	.word	0x00006840
        /*06c4*/ 	.word	0x000000ff
        /*06c8*/ 	.word	0x00000000
        /*06cc*/ 	.short	0x0101
        /*06ce*/ 	.byte	0x05
	.zero		1


	//   ....[94]....
        /*06d0*/ 	.word	0x00006dd0
        /*06d4*/ 	.word	0x00000000
        /*06d8*/ 	.word	0x00000000
        /*06dc*/ 	.short	0x0101
        /*06de*/ 	.byte	0xff
	.zero		1


	//   ....[95]....
        /*06e0*/ 	.word	0x00007040
        /*06e4*/ 	.word	0x000000ff
        /*06e8*/ 	.word	0x00000000
        /*06ec*/ 	.short	0x0101
        /*06ee*/ 	.byte	0x04
	.zero		1


	//   ....[96]....
        /*06f0*/ 	.word	0x00007060
        /*06f4*/ 	.word	0x00000002
        /*06f8*/ 	.word	0x00000110
        /*06fc*/ 	.short	0x010a
        /*06fe*/ 	.byte	0xff
	.zero		1


	//   ....[97]....
        /*0700*/ 	.word	0x000070c0
        /*0704*/ 	.word	0x00000002
        /*0708*/ 	.word	0x00000030
        /*070c*/ 	.short	0x010a
        /*070e*/ 	.byte	0xff
	.zero		1


	//   ....[98]....
        /*0710*/ 	.word	0x00007120
        /*0714*/ 	.word	0x00000002
        /*0718*/ 	.word	0x00000030
        /*071c*/ 	.short	0x010a
        /*071e*/ 	.byte	0xff
	.zero		1


	//   ....[99]....
        /*0720*/ 	.word	0x00007170
        /*0724*/ 	.word	0x00000002
        /*0728*/ 	.word	0x000000a0
        /*072c*/ 	.short	0x010a
        /*072e*/ 	.byte	0xff
	.zero		1


	//   ....[100]....
        /*0730*/ 	.word	0x000071d0
        /*0734*/ 	.word	0x00000000
        /*0738*/ 	.word	0x00000000
        /*073c*/ 	.short	0x010a
        /*073e*/ 	.byte	0xff
	.zero		1


	//   ....[101]....
        /*0740*/ 	.word	0x00007230
        /*0744*/ 	.word	0x00000000
        /*0748*/ 	.word	0x00000000
        /*074c*/ 	.short	0x010a
        /*074e*/ 	.byte	0xff
	.zero		1


	//   ....[102]....
        /*0750*/ 	.word	0x00007290
        /*0754*/ 	.word	0x00000000
        /*0758*/ 	.word	0x00000000
        /*075c*/ 	.short	0x010a
        /*075e*/ 	.byte	0xff
	.zero		1


	//   ....[103]....
        /*0760*/ 	.word	0x000072f0
        /*0764*/ 	.word	0x00000000
        /*0768*/ 	.word	0x00000000
        /*076c*/ 	.short	0x010a
        /*076e*/ 	.byte	0xff
	.zero		1


	//   ....[104]....
        /*0770*/ 	.word	0x00007350
        /*0774*/ 	.word	0x00000000
        /*0778*/ 	.word	0x00000000
        /*077c*/ 	.short	0x010a
        /*077e*/ 	.byte	0xff
	.zero		1


	//   ....[105]....
        /*0780*/ 	.word	0x000073a0
        /*0784*/ 	.word	0x00000000
        /*0788*/ 	.word	0x00000100
        /*078c*/ 	.short	0x010a
        /*078e*/ 	.byte	0xff
	.zero		1


	//   ....[106]....
        /*0790*/ 	.word	0x00007400
        /*0794*/ 	.word	0x00000000
        /*0798*/ 	.word	0x000000b0
        /*079c*/ 	.short	0x010a
        /*079e*/ 	.byte	0xff
	.zero		1


	//   ....[107]....
        /*07a0*/ 	.word	0x00007450
        /*07a4*/ 	.word	0x00000000
        /*07a8*/ 	.word	0x000000a0
        /*07ac*/ 	.short	0x010a
        /*07ae*/ 	.byte	0xff
	.zero		1


	//   ....[108]....
        /*07b0*/ 	.word	0x000074b0
        /*07b4*/ 	.word	0x00000000
        /*07b8*/ 	.word	0x000000b0
        /*07bc*/ 	.short	0x010a
        /*07be*/ 	.byte	0xff
	.zero		1


	//   ....[109]....
        /*07c0*/ 	.word	0x00007500
        /*07c4*/ 	.word	0x00000000
        /*07c8*/ 	.word	0x000000a0
        /*07cc*/ 	.short	0x010a
        /*07ce*/ 	.byte	0xff
	.zero		1


	//   ....[110]....
        /*07d0*/ 	.word	0x00007560
        /*07d4*/ 	.word	0x00000002
        /*07d8*/ 	.word	0x000000e0
        /*07dc*/ 	.short	0x010a
        /*07de*/ 	.byte	0xff
	.zero		1


	//   ....[111]....
        /*07e0*/ 	.word	0x000075c0
        /*07e4*/ 	.word	0x00000000
        /*07e8*/ 	.word	0x00000000
        /*07ec*/ 	.short	0x010a
        /*07ee*/ 	.byte	0xff
	.zero		1


	//   ....[112]....
        /*07f0*/ 	.word	0x00007620
        /*07f4*/ 	.word	0x00000000
        /*07f8*/ 	.word	0x00000000
        /*07fc*/ 	.short	0x010a
        /*07fe*/ 	.byte	0xff
	.zero		1


	//   ....[113]....
        /*0800*/ 	.word	0x00007680
        /*0804*/ 	.word	0x00000000
        /*0808*/ 	.word	0x00000000
        /*080c*/ 	.short	0x010a
        /*080e*/ 	.byte	0xff
	.zero		1


	//   ....[114]....
        /*0810*/ 	.word	0x000076e0
        /*0814*/ 	.word	0x00000000
        /*0818*/ 	.word	0x00000000
        /*081c*/ 	.short	0x010a
        /*081e*/ 	.byte	0xff
	.zero		1


	//   ....[115]....
        /*0820*/ 	.word	0x00007740
        /*0824*/ 	.word	0x00000000
        /*0828*/ 	.word	0x00000000
        /*082c*/ 	.short	0x010a
        /*082e*/ 	.byte	0xff
	.zero		1


	//   ....[116]....
        /*0830*/ 	.word	0x00007790
        /*0834*/ 	.word	0x00000000
        /*0838*/ 	.word	0x000000a0
        /*083c*/ 	.short	0x010a
        /*083e*/ 	.byte	0xff
	.zero		1


	//   ....[117]....
        /*0840*/ 	.word	0x000077f0
        /*0844*/ 	.word	0x00000000
        /*0848*/ 	.word	0x00000098
        /*084c*/ 	.short	0x010a
        /*084e*/ 	.byte	0xff
	.zero		1


	//   ....[118]....
        /*0850*/ 	.word	0x00007850
        /*0854*/ 	.word	0x00000000
        /*0858*/ 	.word	0x00000078
        /*085c*/ 	.short	0x010a
        /*085e*/ 	.byte	0xff
	.zero		1


	//   ....[119]....
        /*0860*/ 	.word	0x000078b0
        /*0864*/ 	.word	0x00000000
        /*0868*/ 	.word	0x00000078
        /*086c*/ 	.short	0x010a
        /*086e*/ 	.byte	0xff
	.zero		1


	//   ....[120]....
        /*0870*/ 	.word	0x00007910
        /*0874*/ 	.word	0x00000000
        /*0878*/ 	.word	0x00000000
        /*087c*/ 	.short	0x010a
        /*087e*/ 	.byte	0xff
	.zero		1


	//   ....[121]....
        /*0880*/ 	.word	0x00007970
        /*0884*/ 	.word	0x00000000
        /*0888*/ 	.word	0x00000000
        /*088c*/ 	.short	0x010a
        /*088e*/ 	.byte	0xff
	.zero		1


	//   ....[122]....
        /*0890*/ 	.word	0x000079c0
        /*0894*/ 	.word	0x00000000
        /*0898*/ 	.word	0x000000a0
        /*089c*/ 	.short	0x010a
        /*089e*/ 	.byte	0xff
	.zero		1


	//   ....[123]....
        /*08a0*/ 	.word	0x00007a10
        /*08a4*/ 	.word	0x00000002
        /*08a8*/ 	.word	0x00000060
        /*08ac*/ 	.short	0x010a
        /*08ae*/ 	.byte	0xff
	.zero		1


	//   ....[124]....
        /*08b0*/ 	.word	0x00007a60
        /*08b4*/ 	.word	0x0000002c
        /*08b8*/ 	.word	0x000000c0
        /*08bc*/ 	.short	0x010a
        /*08be*/ 	.byte	0xff
	.zero		1


	//   ....[125]....
        /*08c0*/ 	.word	0x00007ab0
        /*08c4*/ 	.word	0x00000002
        /*08c8*/ 	.word	0x00000060
        /*08cc*/ 	.short	0x010a
        /*08ce*/ 	.byte	0xff
	.zero		1


	//----- nvinfo : EIATTR_NUM_MBARRIERS
	.align		4
.L_47:
        /*08d0*/ 	.byte	0x03, 0x38
        /*08d2*/ 	.short	0x0024


	//----- nvinfo : EIATTR_EXIT_INSTR_OFFSETS
	.align		4
        /*08d4*/ 	.byte	0x04, 0x1c
        /*08d6*/ 	.short	(.L_49 - .L_48)


	//   ....[0]....
.L_48:
        /*08d8*/ 	.word	0x00002620


	//   ....[1]....
        /*08dc*/ 	.word	0x00002b10


	//   ....[2]....
        /*08e0*/ 	.word	0x00002b70


	//   ....[3]....
        /*08e4*/ 	.word	0x00003c70


	//   ....[4]....
        /*08e8*/ 	.word	0x00004b30


	//   ....[5]....
        /*08ec*/ 	.word	0x00004b70


	//   ....[6]....
        /*08f0*/ 	.word	0x00006f30


	//   ....[7]....
        /*08f4*/ 	.word	0x00006fb0


	//   ....[8]....
        /*08f8*/ 	.word	0x00006fe0


	//   ....[9]....
        /*08fc*/ 	.word	0x00007050


	//----- nvinfo : EIATTR_MAX_THREADS
	.align		4
.L_49:
        /*0900*/ 	.byte	0x04, 0x05
        /*0902*/ 	.short	(.L_51 - .L_50)
.L_50:
        /*0904*/ 	.word	0x00000100
        /*0908*/ 	.word	0x00000001
        /*090c*/ 	.word	0x00000001


	//----- nvinfo : EIATTR_CRS_STACK_SIZE
	.align		4
.L_51:
        /*0910*/ 	.byte	0x04, 0x1e
        /*0912*/ 	.short	(.L_53 - .L_52)
.L_52:
        /*0914*/ 	.word	0x00000000


	//----- nvinfo : EIATTR_CBANK_PARAM_SIZE
	.align		4
.L_53:
        /*0918*/ 	.byte	0x03, 0x19
        /*091a*/ 	.short	0x0800


	//----- nvinfo : EIATTR_PARAM_CBANK
	.align		4
        /*091c*/ 	.byte	0x04, 0x0a
        /*091e*/ 	.short	(.L_55 - .L_54)
	.align		4
.L_54:
        /*0920*/ 	.word	index@(.nv.constant0._ZN7cutlass13device_kernelINS_4gemm6kernel13GemmUniversalIN4cute5tupleIJiiiiEEENS1_10collective13CollectiveMmaINS1_35MainloopSm100TmaUmmaWarpSpecializedILi6ELi2ELi4ENS5_IJNS4_1CILi1EEESB_SB_EEEEENS5_IJNSA_ILi64EEESE_NSA_ILi128EEEEEENS_10bfloat16_tENS5_IJSB_llEEESH_SI_NS4_8TiledMMAINS4_8MMA_AtomIJNS4_20SM100_MMA_F16BF16_SSISH_SH_fLi64ELi64ELNS4_4UMMA5MajorE1ELSN_1ELNSM_7ScaleInE0ELSO_0EEEEEENS4_6LayoutISC_NS5_IJNSA_ILi0EEESS_SS_EEEEENS5_IJNS4_10UnderscoreESV_SV_EEEEENS4_13SM90_TMA_LOADENS4_14ComposedLayoutINS4_7SwizzleILi3ELi4ELi3EEENS4_18smem_ptr_flag_bitsILi16EEENSR_INS5_IJSE_NSA_ILi8EEEEEENS5_IJSB_SE_EEEEEEEvNS4_8identityESY_S18_vS19_EENS_8epilogue10collective18CollectiveEpilogueINS1B_23Sm100TmaWarpSpecializedILi3ELi2ELi16ELb1ELb0EEEJSG_NS5_IJNSR_ISE_SB_EENSR_INSA_ILi32EEESB_EEEEESH_NS5_IJlSB_lEEESH_S1K_NS1B_6fusion15FusionCallbacksIS1F_NS1L_17LinearCombinationISH_fSH_fLNS_15FloatRoundStyleE2EEESG_S1J_JEEENS4_5SM1004TMEM4LOAD26SM100_TMEM_LOAD_16dp256b4xESY_NSZ_INS10_ILi2ELi4ELi3EEES13_NSR_INS5_IJS14_S1H_EEENS5_IJS1H_SB_EEEEEEENS4_17SM75_U32x4_LDSM_NENS4_14SM90_TMA_STOREES1Z_NS4_17SM90_U32x4_STSM_NENS4_39AutoVectorizingCopyWithAssumedAlignmentILi128EEEEEEvvEEEEvNT_6ParamsE)
        /*0924*/ 	.short	0x0380
        /*0926*/ 	.short	0x0800


	//----- nvinfo : EIATTR_SW_WAR
	.align		4
.L_55:
        /*0928*/ 	.byte	0x04, 0x36
        /*092a*/ 	.short	(.L_57 - .L_56)
.L_56:
        /*092c*/ 	.word	0x00000008
.L_57:


//--------------------- .nv.callgraph             --------------------------
	.section	.nv.callgraph,"",@"SHT_CUDA_CALLGRAPH"
	.align	4
	.sectionentsize	8
	.align		4
        /*0000*/ 	.word	0x00000000
	.align		4
        /*0004*/ 	.word	0xffffffff
	.align		4
        /*0008*/ 	.word	index@(_ZN7cutlass13device_kernelINS_4gemm6kernel13GemmUniversalIN4cute5tupleIJiiiiEEENS1_10collective13CollectiveMmaINS1_35MainloopSm100TmaUmmaWarpSpecializedILi6ELi2ELi4ENS5_IJNS4_1CILi1EEESB_SB_EEEEENS5_IJNSA_ILi64EEESE_NSA_ILi128EEEEEENS_10bfloat16_tENS5_IJSB_llEEESH_SI_NS4_8TiledMMAINS4_8MMA_AtomIJNS4_20SM100_MMA_F16BF16_SSISH_SH_fLi64ELi64ELNS4_4UMMA5MajorE1ELSN_1ELNSM_7ScaleInE0ELSO_0EEEEEENS4_6LayoutISC_NS5_IJNSA_ILi0EEESS_SS_EEEEENS5_IJNS4_10UnderscoreESV_SV_EEEEENS4_13SM90_TMA_LOADENS4_14ComposedLayoutINS4_7SwizzleILi3ELi4ELi3EEENS4_18smem_ptr_flag_bitsILi16EEENSR_INS5_IJSE_NSA_ILi8EEEEEENS5_IJSB_SE_EEEEEEEvNS4_8identityESY_S18_vS19_EENS_8epilogue10collective18CollectiveEpilogueINS1B_23Sm100TmaWarpSpecializedILi3ELi2ELi16ELb1ELb0EEEJSG_NS5_IJNSR_ISE_SB_EENSR_INSA_ILi32EEESB_EEEEESH_NS5_IJlSB_lEEESH_S1K_NS1B_6fusion15FusionCallbacksIS1F_NS1L_17LinearCombinationISH_fSH_fLNS_15FloatRoundStyleE2EEESG_S1J_JEEENS4_5SM1004TMEM4LOAD26SM100_TMEM_LOAD_16dp256b4xESY_NSZ_INS10_ILi2ELi4ELi3EEES13_NSR_INS5_IJS14_S1H_EEENS5_IJS1H_SB_EEEEEEENS4_17SM75_U32x4_LDSM_NENS4_14SM90_TMA_STOREES1Z_NS4_17SM90_U32x4_STSM_NENS4_39AutoVectorizingCopyWithAssumedAlignmentILi128EEEEEEvvEEEEvNT_6ParamsE)
	.align		4
        /*000c*/ 	.word	index@(__assertfail)
	.align		4
        /*0010*/ 	.word	0x00000000
	.align		4
        /*0014*/ 	.word	0xfffffffe
	.align		4
        /*0018*/ 	.word	0x00000000
	.align		4
        /*001c*/ 	.word	0xfffffffd
	.align		4
        /*0020*/ 	.word	0x00000000
	.align		4
        /*0024*/ 	.word	0xfffffffc


//--------------------- .nv.constant4             --------------------------
	.section	.nv.constant4,"a",@progbits
	.align	8
	.align		8
.nv.constant4:
        /*0000*/ 	.dword	__assertfail
	.align		8
        /*0008*/ 	.dword	__unnamed_1
	.align		8
        /*0010*/ 	.dword	__unnamed_2
	.align		8
        /*0018*/ 	.dword	_ZN40_INTERNAL_95e08bc2_4_k_cu_4d1ed1db_274704cuda3std3__45__cpo5beginE
	.align		8
        /*0020*/ 	.dword	_ZN40_INTERNAL_95e08bc2_4_k_cu_4d1ed1db_274704cuda3std3__45__cpo3endE
	.align		8
        /*0028*/ 	.dword	_ZN40_INTERNAL_95e08bc2_4_k_cu_4d1ed1db_274704cuda3std3__45__cpo6cbeginE
	.align		8
        /*0030*/ 	.dword	_ZN40_INTERNAL_95e08bc2_4_k_cu_4d1ed1db_274704cuda3std3__45__cpo4cendE
	.align		8
        /*0038*/ 	.dword	_ZN40_INTERNAL_95e08bc2_4_k_cu_4d1ed1db_274704cuda3std3__442_GLOBAL__N__95e08bc2_4_k_cu_4d1ed1db_274706ignoreE
	.align		8
        /*0040*/ 	.dword	_ZN40_INTERNAL_95e08bc2_4_k_cu_4d1ed1db_274704cuda3std3__419piecewise_constructE
	.align		8
        /*0048*/ 	.dword	_ZN40_INTERNAL_95e08bc2_4_k_cu_4d1ed1db_274704cuda3std3__48in_placeE
	.align		8
        /*0050*/ 	.dword	_ZN40_INTERNAL_95e08bc2_4_k_cu_4d1ed1db_274704cuda3std6ranges3__45__cpo4swapE
	.align		8
        /*0058*/ 	.dword	_ZN40_INTERNAL_95e08bc2_4_k_cu_4d1ed1db_274704cuda3std6ranges3__45__cpo9iter_moveE
	.align		8
        /*0060*/ 	.dword	_ZN40_INTERNAL_95e08bc2_4_k_cu_4d1ed1db_274704cute7productE
	.align		8
        /*0068*/ 	.dword	_ZN40_INTERNAL_95e08bc2_4_k_cu_4d1ed1db_274704cute1_E
	.align		8
        /*0070*/ 	.dword	$str$25
	.align		8
        /*0078*/ 	.dword	$str$26
	.align		8
        /*0080*/ 	.dword	$str$27
	.align		8
        /*0088*/ 	.dword	$str$28


//--------------------- .text._ZN7cutlass13device_kernelINS_4gemm6kernel13GemmUniversalIN4cute5tupleIJiiiiEEENS1_10collective13CollectiveMmaINS1_35MainloopSm100TmaUmmaWarpSpecializedILi6ELi2ELi4ENS5_IJNS4_1CILi1EEESB_SB_EEEEENS5_IJNSA_ILi64EEESE_NSA_ILi128EEEEEENS_10bfloat16_tENS5_IJSB_llEEESH_SI_NS4_8TiledMMAINS4_8MMA_AtomIJNS4_20SM100_MMA_F16BF16_SSISH_SH_fLi64ELi64ELNS4_4UMMA5MajorE1ELSN_1ELNSM_7ScaleInE0ELSO_0EEEEEENS4_6LayoutISC_NS5_IJNSA_ILi0EEESS_SS_EEEEENS5_IJNS4_10UnderscoreESV_SV_EEEEENS4_13SM90_TMA_LOADENS4_14ComposedLayoutINS4_7SwizzleILi3ELi4ELi3EEENS4_18smem_ptr_flag_bitsILi16EEENSR_INS5_IJSE_NSA_ILi8EEEEEENS5_IJSB_SE_EEEEEEEvNS4_8identityESY_S18_vS19_EENS_8epilogue10collective18CollectiveEpilogueINS1B_23Sm100TmaWarpSpecializedILi3ELi2ELi16ELb1ELb0EEEJSG_NS5_IJNSR_ISE_SB_EENSR_INSA_ILi32EEESB_EEEEESH_NS5_IJlSB_lEEESH_S1K_NS1B_6fusion15FusionCallbacksIS1F_NS1L_17LinearCombinationISH_fSH_fLNS_15FloatRoundStyleE2EEESG_S1J_JEEENS4_5SM1004TMEM4LOAD26SM100_TMEM_LOAD_16dp256b4xESY_NSZ_INS10_ILi2ELi4ELi3EEES13_NSR_INS5_IJS14_S1H_EEENS5_IJS1H_SB_EEEEEEENS4_17SM75_U32x4_LDSM_NENS4_14SM90_TMA_STOREES1Z_NS4_17SM90_U32x4_STSM_NENS4_39AutoVectorizingCopyWithAssumedAlignmentILi128EEEEEEvvEEEEvNT_6ParamsE --------------------------
	.section	.text._ZN7cutlass13device_kernelINS_4gemm6kernel13GemmUniversalIN4cute5tupleIJiiiiEEENS1_10collective13CollectiveMmaINS1_35MainloopSm100TmaUmmaWarpSpecializedILi6ELi2ELi4ENS5_IJNS4_1CILi1EEESB_SB_EEEEENS5_IJNSA_ILi64EEESE_NSA_ILi128EEEEEENS_10bfloat16_tENS5_IJSB_llEEESH_SI_NS4_8TiledMMAINS4_8MMA_AtomIJNS4_20SM100_MMA_F16BF16_SSISH_SH_fLi64ELi64ELNS4_4UMMA5MajorE1ELSN_1ELNSM_7ScaleInE0ELSO_0EEEEEENS4_6LayoutISC_NS5_IJNSA_ILi0EEESS_SS_EEEEENS5_IJNS4_10UnderscoreESV_SV_EEEEENS4_13SM90_TMA_LOADENS4_14ComposedLayoutINS4_7SwizzleILi3ELi4ELi3EEENS4_18smem_ptr_flag_bitsILi16EEENSR_INS5_IJSE_NSA_ILi8EEEEEENS5_IJSB_SE_EEEEEEEvNS4_8identityESY_S18_vS19_EENS_8epilogue10collective18CollectiveEpilogueINS1B_23Sm100TmaWarpSpecializedILi3ELi2ELi16ELb1ELb0EEEJSG_NS5_IJNSR_ISE_SB_EENSR_INSA_ILi32EEESB_EEEEESH_NS5_IJlSB_lEEESH_S1K_NS1B_6fusion15FusionCallbacksIS1F_NS1L_17LinearCombinationISH_fSH_fLNS_15FloatRoundStyleE2EEESG_S1J_JEEENS4_5SM1004TMEM4LOAD26SM100_TMEM_LOAD_16dp256b4xESY_NSZ_INS10_ILi2ELi4ELi3EEES13_NSR_INS5_IJS14_S1H_EEENS5_IJS1H_SB_EEEEEEENS4_17SM75_U32x4_LDSM_NENS4_14SM90_TMA_STOREES1Z_NS4_17SM90_U32x4_STSM_NENS4_39AutoVectorizingCopyWithAssumedAlignmentILi128EEEEEEvvEEEEvNT_6ParamsE,"ax",@progbits
	.align	128
.text._ZN7cutlass13device_kernelINS_4gemm6kernel13GemmUniversalIN4cute5tupleIJiiiiEEENS1_10collective13CollectiveMmaINS1_35MainloopSm100TmaUmmaWarpSpecializedILi6ELi2ELi4ENS5_IJNS4_1CILi1EEESB_SB_EEEEENS5_IJNSA_ILi64EEESE_NSA_ILi128EEEEEENS_10bfloat16_tENS5_IJSB_llEEESH_SI_NS4_8TiledMMAINS4_8MMA_AtomIJNS4_20SM100_MMA_F16BF16_SSISH_SH_fLi64ELi64ELNS4_4UMMA5MajorE1ELSN_1ELNSM_7ScaleInE0ELSO_0EEEEEENS4_6LayoutISC_NS5_IJNSA_ILi0EEESS_SS_EEEEENS5_IJNS4_10UnderscoreESV_SV_EEEEENS4_13SM90_TMA_LOADENS4_14ComposedLayoutINS4_7SwizzleILi3ELi4ELi3EEENS4_18smem_ptr_flag_bitsILi16EEENSR_INS5_IJSE_NSA_ILi8EEEEEENS5_IJSB_SE_EEEEEEEvNS4_8identityESY_S18_vS19_EENS_8epilogue10collective18CollectiveEpilogueINS1B_23Sm100TmaWarpSpecializedILi3ELi2ELi16ELb1ELb0EEEJSG_NS5_IJNSR_ISE_SB_EENSR_INSA_ILi32EEESB_EEEEESH_NS5_IJlSB_lEEESH_S1K_NS1B_6fusion15FusionCallbacksIS1F_NS1L_17LinearCombinationISH_fSH_fLNS_15FloatRoundStyleE2EEESG_S1J_JEEENS4_5SM1004TMEM4LOAD26SM100_TMEM_LOAD_16dp256b4xESY_NSZ_INS10_ILi2ELi4ELi3EEES13_NSR_INS5_IJS14_S1H_EEENS5_IJS1H_SB_EEEEEEENS4_17SM75_U32x4_LDSM_NENS4_14SM90_TMA_STOREES1Z_NS4_17SM90_U32x4_STSM_NENS4_39AutoVectorizingCopyWithAssumedAlignmentILi128EEEEEEvvEEEEvNT_6ParamsE:
        .type           _ZN7cutlass13device_kernelINS_4gemm6kernel13GemmUniversalIN4cute5tupleIJiiiiEEENS1_10collective13CollectiveMmaINS1_35MainloopSm100TmaUmmaWarpSpecializedILi6ELi2ELi4ENS5_IJNS4_1CILi1EEESB_SB_EEEEENS5_IJNSA_ILi64EEESE_NSA_ILi128EEEEEENS_10bfloat16_tENS5_IJSB_llEEESH_SI_NS4_8TiledMMAINS4_8MMA_AtomIJNS4_20SM100_MMA_F16BF16_SSISH_SH_fLi64ELi64ELNS4_4UMMA5MajorE1ELSN_1ELNSM_7ScaleInE0ELSO_0EEEEEENS4_6LayoutISC_NS5_IJNSA_ILi0EEESS_SS_EEEEENS5_IJNS4_10UnderscoreESV_SV_EEEEENS4_13SM90_TMA_LOADENS4_14ComposedLayoutINS4_7SwizzleILi3ELi4ELi3EEENS4_18smem_ptr_flag_bitsILi16EEENSR_INS5_IJSE_NSA_ILi8EEEEEENS5_IJSB_SE_EEEEEEEvNS4_8identityESY_S18_vS19_EENS_8epilogue10collective18CollectiveEpilogueINS1B_23Sm100TmaWarpSpecializedILi3ELi2ELi16ELb1ELb0EEEJSG_NS5_IJNSR_ISE_SB_EENSR_INSA_ILi32EEESB_EEEEESH_NS5_IJlSB_lEEESH_S1K_NS1B_6fusion15FusionCallbacksIS1F_NS1L_17LinearCombinationISH_fSH_fLNS_15FloatRoundStyleE2EEESG_S1J_JEEENS4_5SM1004TMEM4LOAD26SM100_TMEM_LOAD_16dp256b4xESY_NSZ_INS10_ILi2ELi4ELi3EEES13_NSR_INS5_IJS14_S1H_EEENS5_IJS1H_SB_EEEEEEENS4_17SM75_U32x4_LDSM_NENS4_14SM90_TMA_STOREES1Z_NS4_17SM90_U32x4_STSM_NENS4_39AutoVectorizingCopyWithAssumedAlignmentILi128EEEEEEvvEEEEvNT_6ParamsE,@function
        .size           _ZN7cutlass13device_kernelINS_4gemm6kernel13GemmUniversalIN4cute5tupleIJiiiiEEENS1_10collective13CollectiveMmaINS1_35MainloopSm100TmaUmmaWarpSpecializedILi6ELi2ELi4ENS5_IJNS4_1CILi1EEESB_SB_EEEEENS5_IJNSA_ILi64EEESE_NSA_ILi128EEEEEENS_10bfloat16_tENS5_IJSB_llEEESH_SI_NS4_8TiledMMAINS4_8MMA_AtomIJNS4_20SM100_MMA_F16BF16_SSISH_SH_fLi64ELi64ELNS4_4UMMA5MajorE1ELSN_1ELNSM_7ScaleInE0ELSO_0EEEEEENS4_6LayoutISC_NS5_IJNSA_ILi0EEESS_SS_EEEEENS5_IJNS4_10UnderscoreESV_SV_EEEEENS4_13SM90_TMA_LOADENS4_14ComposedLayoutINS4_7SwizzleILi3ELi4ELi3EEENS4_18smem_ptr_flag_bitsILi16EEENSR_INS5_IJSE_NSA_ILi8EEEEEENS5_IJSB_SE_EEEEEEEvNS4_8identityESY_S18_vS19_EENS_8epilogue10collective18CollectiveEpilogueINS1B_23Sm100TmaWarpSpecializedILi3ELi2ELi16ELb1ELb0EEEJSG_NS5_IJNSR_ISE_SB_EENSR_INSA_ILi32EEESB_EEEEESH_NS5_IJlSB_lEEESH_S1K_NS1B_6fusion15FusionCallbacksIS1F_NS1L_17LinearCombinationISH_fSH_fLNS_15FloatRoundStyleE2EEESG_S1J_JEEENS4_5SM1004TMEM4LOAD26SM100_TMEM_LOAD_16dp256b4xESY_NSZ_INS10_ILi2ELi4ELi3EEES13_NSR_INS5_IJS14_S1H_EEENS5_IJS1H_SB_EEEEEEENS4_17SM75_U32x4_LDSM_NENS4_14SM90_TMA_STOREES1Z_NS4_17SM90_U32x4_STSM_NENS4_39AutoVectorizingCopyWithAssumedAlignmentILi128EEEEEEvvEEEEvNT_6ParamsE,(.L_x_160 - _ZN7cutlass13device_kernelINS_4gemm6kernel13GemmUniversalIN4cute5tupleIJiiiiEEENS1_10collective13CollectiveMmaINS1_35MainloopSm100TmaUmmaWarpSpecializedILi6ELi2ELi4ENS5_IJNS4_1CILi1EEESB_SB_EEEEENS5_IJNSA_ILi64EEESE_NSA_ILi128EEEEEENS_10bfloat16_tENS5_IJSB_llEEESH_SI_NS4_8TiledMMAINS4_8MMA_AtomIJNS4_20SM100_MMA_F16BF16_SSISH_SH_fLi64ELi64ELNS4_4UMMA5MajorE1ELSN_1ELNSM_7ScaleInE0ELSO_0EEEEEENS4_6LayoutISC_NS5_IJNSA_ILi0EEESS_SS_EEEEENS5_IJNS4_10UnderscoreESV_SV_EEEEENS4_13SM90_TMA_LOADENS4_14ComposedLayoutINS4_7SwizzleILi3ELi4ELi3EEENS4_18smem_ptr_flag_bitsILi16EEENSR_INS5_IJSE_NSA_ILi8EEEEEENS5_IJSB_SE_EEEEEEEvNS4_8identityESY_S18_vS19_EENS_8epilogue10collective18CollectiveEpilogueINS1B_23Sm100TmaWarpSpecializedILi3ELi2ELi16ELb1ELb0EEEJSG_NS5_IJNSR_ISE_SB_EENSR_INSA_ILi32EEESB_EEEEESH_NS5_IJlSB_lEEESH_S1K_NS1B_6fusion15FusionCallbacksIS1F_NS1L_17LinearCombinationISH_fSH_fLNS_15FloatRoundStyleE2EEESG_S1J_JEEENS4_5SM1004TMEM4LOAD26SM100_TMEM_LOAD_16dp256b4xESY_NSZ_INS10_ILi2ELi4ELi3EEES13_NSR_INS5_IJS14_S1H_EEENS5_IJS1H_SB_EEEEEEENS4_17SM75_U32x4_LDSM_NENS4_14SM90_TMA_STOREES1Z_NS4_17SM90_U32x4_STSM_NENS4_39AutoVectorizingCopyWithAssumedAlignmentILi128EEEEEEvvEEEEvNT_6ParamsE)
        .other          _ZN7cutlass13device_kernelINS_4gemm6kernel13GemmUniversalIN4cute5tupleIJiiiiEEENS1_10collective13CollectiveMmaINS1_35MainloopSm100TmaUmmaWarpSpecializedILi6ELi2ELi4ENS5_IJNS4_1CILi1EEESB_SB_EEEEENS5_IJNSA_ILi64EEESE_NSA_ILi128EEEEEENS_10bfloat16_tENS5_IJSB_llEEESH_SI_NS4_8TiledMMAINS4_8MMA_AtomIJNS4_20SM100_MMA_F16BF16_SSISH_SH_fLi64ELi64ELNS4_4UMMA5MajorE1ELSN_1ELNSM_7ScaleInE0ELSO_0EEEEEENS4_6LayoutISC_NS5_IJNSA_ILi0EEESS_SS_EEEEENS5_IJNS4_10UnderscoreESV_SV_EEEEENS4_13SM90_TMA_LOADENS4_14ComposedLayoutINS4_7SwizzleILi3ELi4ELi3EEENS4_18smem_ptr_flag_bitsILi16EEENSR_INS5_IJSE_NSA_ILi8EEEEEENS5_IJSB_SE_EEEEEEEvNS4_8identityESY_S18_vS19_EENS_8epilogue10collective18CollectiveEpilogueINS1B_23Sm100TmaWarpSpecializedILi3ELi2ELi16ELb1ELb0EEEJSG_NS5_IJNSR_ISE_SB_EENSR_INSA_ILi32EEESB_EEEEESH_NS5_IJlSB_lEEESH_S1K_NS1B_6fusion15FusionCallbacksIS1F_NS1L_17LinearCombinationISH_fSH_fLNS_15FloatRoundStyleE2EEESG_S1J_JEEENS4_5SM1004TMEM4LOAD26SM100_TMEM_LOAD_16dp256b4xESY_NSZ_INS10_ILi2ELi4ELi3EEES13_NSR_INS5_IJS14_S1H_EEENS5_IJS1H_SB_EEEEEEENS4_17SM75_U32x4_LDSM_NENS4_14SM90_TMA_STOREES1Z_NS4_17SM90_U32x4_STSM_NENS4_39AutoVectorizingCopyWithAssumedAlignmentILi128EEEEEEvvEEEEvNT_6ParamsE,@"STO_CUDA_ENTRY STV_DEFAULT"
_ZN7cutlass13device_kernelINS_4gemm6kernel13GemmUniversalIN4cute5tupleIJiiiiEEENS1_10collective13CollectiveMmaINS1_35MainloopSm100TmaUmmaWarpSpecializedILi6ELi2ELi4ENS5_IJNS4_1CILi1EEESB_SB_EEEEENS5_IJNSA_ILi64EEESE_NSA_ILi128EEEEEENS_10bfloat16_tENS5_IJSB_llEEESH_SI_NS4_8TiledMMAINS4_8MMA_AtomIJNS4_20SM100_MMA_F16BF16_SSISH_SH_fLi64ELi64ELNS4_4UMMA5MajorE1ELSN_1ELNSM_7ScaleInE0ELSO_0EEEEEENS4_6LayoutISC_NS5_IJNSA_ILi0EEESS_SS_EEEEENS5_IJNS4_10UnderscoreESV_SV_EEEEENS4_13SM90_TMA_LOADENS4_14ComposedLayoutINS4_7SwizzleILi3ELi4ELi3EEENS4_18smem_ptr_flag_bitsILi16EEENSR_INS5_IJSE_NSA_ILi8EEEEEENS5_IJSB_SE_EEEEEEEvNS4_8identityESY_S18_vS19_EENS_8epilogue10collective18CollectiveEpilogueINS1B_23Sm100TmaWarpSpecializedILi3ELi2ELi16ELb1ELb0EEEJSG_NS5_IJNSR_ISE_SB_EENSR_INSA_ILi32EEESB_EEEEESH_NS5_IJlSB_lEEESH_S1K_NS1B_6fusion15FusionCallbacksIS1F_NS1L_17LinearCombinationISH_fSH_fLNS_15FloatRoundStyleE2EEESG_S1J_JEEENS4_5SM1004TMEM4LOAD26SM100_TMEM_LOAD_16dp256b4xESY_NSZ_INS10_ILi2ELi4ELi3EEES13_NSR_INS5_IJS14_S1H_EEENS5_IJS1H_SB_EEEEEEENS4_17SM75_U32x4_LDSM_NENS4_14SM90_TMA_STOREES1Z_NS4_17SM90_U32x4_STSM_NENS4_39AutoVectorizingCopyWithAssumedAlignmentILi128EEEEEEvvEEEEvNT_6ParamsE:
[----:B------:R-:W1:Y:S01]  /*0000*/  LDC R1, c[0x0][0x37c] ;  /* 0x0000df00ff017b82 */ /* 0x000e620000000800 */
[----:B------:R-:W2:Y:S01]  /*0010*/  S2R R70, SR_TID.X ;  /* 0x0000000000467919 */ /* 0x000ea20000002100 */
[----:B------:R-:W3:Y:S01]  /*0020*/  LDCU.64 UR4, c[0x0][0x890] ;  /* 0x00011200ff0477ac */ /* 0x000ee20008000a00 */
[----:B------:R-:W-:Y:S02]  /*0030*/  PRMT R60, RZ, 0x7610, R60 ;  /* 0x00007610ff3c7816 */ /* 0x000fe4000000003c */
[----:B------:R-:W-:Y:S01]  /*0040*/  ELECT P5, URZ, PT ;  /* 0x0000000000ff782f */ /* 0x000fe200038a0000 */
[----:B------:R-:W4:Y:S01]  /*0050*/  LDCU.64 UR46, c[0x0][0x358] ;  /* 0x00006b00ff2e77ac */ /* 0x000f220008000a00 */
[----:B---3--:R-:W-:-:S04]  /*0060*/  UISETP.NE.U32.AND UP0, UPT, UR4, URZ, UPT ;  /* 0x000000ff0400728c */ /* 0x008fc8000bf05070 */
[----:B------:R-:W-:Y:S01]  /*0070*/  UISETP.NE.AND.EX UP0, UPT, UR5, URZ, UPT, UP0 ;  /* 0x000000ff0500728c */ /* 0x000fe2000bf05300 */
[----:B--2---:R-:W-:-:S05]  /*0080*/  SHF.R.U32.HI R65, RZ, 0x5, R70 ;  /* 0x00000005ff417819 */ /* 0x004fca0000011646 */
[----:B------:R-:W2:Y:S02]  /*0090*/  SHFL.IDX PT, R0, R65, RZ, 0x1f ;  /* 0x00001fff41007589 */ /* 0x000ea400000e0000 */
[----:B--2---:R-:W-:Y:S01]  /*00a0*/  R2UR UR8, R0 ;  /* 0x00000000000872ca */ /* 0x004fe200000e0000 */
[----:B-1--4-:R-:W-:-:S14]  /*00b0*/  BRA.U UP0, `(.L_x_0) ;  /* 0x00000001002c7547 */ /* 0x012fdc000b800000 */
[----:B------:R-:W1:Y:S02]  /*00c0*/  LDCU.64 UR6, c[0x0][0x888] ;  /* 0x00011100ff0677ac */ /* 0x000e640008000a00 */
[----:B-1----:R-:W-:-:S04]  /*00d0*/  UISETP.NE.U32.AND UP0, UPT, UR6, URZ, UPT ;  /* 0x000000ff0600728c */ /* 0x002fc8000bf05070 */
[----:B------:R-:W-:-:S09]  /*00e0*/  UISETP.NE.AND.EX UP0, UPT, UR7, URZ, UPT, UP0 ;  /* 0x000000ff0700728c */ /* 0x000fd2000bf05300 */
[----:B------:R-:W-:Y:S05]  /*00f0*/  BRA.U !UP0, `(.L_x_1) ;  /* 0x0000000108107547 */ /* 0x000fea000b800000 */
[----:B------:R-:W1:Y:S02]  /*0100*/  LDC.64 R2, c[0x0][0x888] ;  /* 0x00022200ff027b82 */ /* 0x000e640000000a00 */
[----:B-1----:R1:W5:Y:S01]  /*0110*/  LDG.E R35, desc[UR46][R2.64] ;  /* 0x0000002e02237981 */ /* 0x002362000c1e1900 */
[----:B------:R-:W-:Y:S01]  /*0120*/  HFMA2 R60, -RZ, RZ, 0, 5.9604644775390625e-08 ;  /* 0x00000001ff3c7431 */ /* 0x000fe200000001ff */
[----:B------:R-:W-:Y:S05]  /*0130*/  BRA `(.L_x_0) ;  /* 0x00000000000c7947 */ /* 0x000fea0003800000 */
.L_x_1:
[----:B------:R-:W1:Y:S01]  /*0140*/  LDCU UR6, c[0x0][0x880] ;  /* 0x00011000ff0677ac */ /* 0x000e620008000800 */
[----:B------:R-:W-:Y:S01]  /*0150*/  HFMA2 R60, -RZ, RZ, 0, 5.9604644775390625e-08 ;  /* 0x00000001ff3c7431 */ /* 0x000fe200000001ff */
[----:B-1----:R-:W-:-:S07]  /*0160*/  MOV R35, UR6 ;  /* 0x0000000600237c02 */ /* 0x002fce0008000f00 */
.L_x_0:
[----:B------:R-:W2:Y:S02]  /*0170*/  LDCU.64 UR6, c[0x0][0x8b0] ;  /* 0x00011600ff0677ac */ /* 0x000ea40008000a00 */
[----:B--2---:R-:W-:-:S04]  /*0180*/  UISETP.NE.U32.AND UP0, UPT, UR6, URZ, UPT ;  /* 0x000000ff0600728c */ /* 0x004fc8000bf05070 */
[----:B------:R-:W-:-:S09]  /*0190*/  UISETP.NE.AND.EX UP0, UPT, UR7, URZ, UPT, UP0 ;  /* 0x000000ff0700728c */ /* 0x000fd2000bf05300 */
[----:B------:R-:W-:Y:S05]  /*01a0*/  BRA.U UP0, `(.L_x_2) ;  /* 0x0000000100247547 */ /* 0x000fea000b800000 */
[----:B------:R-:W2:Y:S02]  /*01b0*/  LDCU.64 UR6, c[0x0][0x8a8] ;  /* 0x00011500ff0677ac */ /* 0x000ea40008000a00 */
[----:B--2---:R-:W-:-:S04]  /*01c0*/  UISETP.NE.U32.AND UP0, UPT, UR6, URZ, UPT ;  /* 0x000000ff0600728c */ /* 0x004fc8000bf05070 */
[----:B------:R-:W-:-:S09]  /*01d0*/  UISETP.NE.AND.EX UP0, UPT, UR7, URZ, UPT, UP0 ;  /* 0x000000ff0700728c */ /* 0x000fd2000bf05300 */
[----:B------:R-:W-:Y:S05]  /*01e0*/  BRA.U !UP0, `(.L_x_3) ;  /* 0x00000001080c7547 */ /* 0x000fea000b800000 */
[----:B-1----:R-:W1:Y:S02]  /*01f0*/  LDC.64 R2, c[0x0][0x8a8] ;  /* 0x00022a00ff027b82 */ /* 0x002e640000000a00 */
[----:B-1----:R2:W5:Y:S01]  /*0200*/  LDG.E R33, desc[UR46][R2.64] ;  /* 0x0000002e02217981 */ /* 0x002562000c1e1900 */
[----:B------:R-:W-:Y:S05]  /*0210*/  BRA `(.L_x_2) ;  /* 0x0000000000087947 */ /* 0x000fea0003800000 */
.L_x_3:
[----:B------:R-:W2:Y:S02]  /*0220*/  LDCU UR6, c[0x0][0x8a0] ;  /* 0x00011400ff0677ac */ /* 0x000ea40008000800 */
[----:B--2---:R-:W-:Y:S02]  /*0230*/  MOV R33, UR6 ;  /* 0x0000000600217c02 */ /* 0x004fe40008000f00 */
.L_x_2:
[----:B------:R-:W-:Y:S01]  /*0240*/  IMAD.U32 R0, RZ, RZ, UR8 ;  /* 0x00000008ff007e24 */ /* 0x000fe2000f8e00ff */
[----:B------:R-:W-:Y:S04]  /*0250*/  BSSY.RECONVERGENT B0, `(.L_x_4) ;  /* 0x000000c000007945 */ /* 0x000fe80003800200 */
[C---:B------:R-:W-:Y:S02]  /*0260*/  ISETP.NE.OR P1, PT, R0.reuse, 0x1, !P5 ;  /* 0x000000010000780c */ /* 0x040fe40006f25670 */
[----:B------:R-:W-:-:S11]  /*0270*/  ISETP.NE.OR P0, PT, R0, 0x3, !P5 ;  /* 0x000000030000780c */ /* 0x000fd60006f05670 */
[----:B------:R-:W-:Y:S05]  /*0280*/  @P1 BRA `(.L_x_5) ;  /* 0x0000000000201947 */ /* 0x000fea0003800000 */
[----:B------:R-:W3:Y:S02]  /*0290*/  LDCU.64 UR6, c[0x0][0x348] ;  /* 0x00006900ff0677ac */ /* 0x000ee40008000a00 */
[----:B---3--:R-:W-:Y:S02]  /*02a0*/  UIADD3 UR10, UP1, UPT, UR6, 0x80, URZ ;  /* 0x00000080060a7890 */ /* 0x008fe4000ff3e0ff */
[----:B------:R-:W-:Y:S02]  /*02b0*/  UIADD3 UR6, UP0, UPT, UR6, 0x180, URZ ;  /* 0x0000018006067890 */ /* 0x000fe4000ff1e0ff */
[----:B------:R-:W-:Y:S02]  /*02c0*/  UIADD3.X UR11, UPT, UPT, URZ, UR7, URZ, UP1, !UPT ;  /* 0x00000007ff0b7290 */ /* 0x000fe40008ffe4ff */
[----:B------:R-:W-:-:S07]  /*02d0*/  UIADD3.X UR7, UPT, UPT, URZ, UR7, URZ, UP0, !UPT ;  /* 0x00000007ff077290 */ /* 0x000fce00087fe4ff */
[----:B------:R3:W-:Y:S02]  /*02e0*/  UTMACCTL.PF [UR10] ;  /* 0x000000000a0079b9 */ /* 0x0007e40008040000 */
[----:B------:R3:W-:Y:S02]  /*02f0*/  UTMACCTL.PF [UR6] ;  /* 0x00000000060079b9 */ /* 0x0007e40008040000 */
[----:B---3--:R-:W-:Y:S01]  /*0300*/  NOP ;  /* 0x0000000000007918 */ /* 0x008fe20000000000 */
.L_x_5:
[----:B------:R-:W-:Y:S05]  /*0310*/  BSYNC.RECONVERGENT B0 ;  /* 0x0000000000007941 */ /* 0x000fea0003800200 */
.L_x_4:
[----:B------:R-:W-:Y:S04]  /*0320*/  BSSY.RECONVERGENT B0, `(.L_x_6) ;  /* 0x000000a000007945 */ /* 0x000fe80003800200 */
        /* <DEDUP_REMOVED lines=9> */
.L_x_7:
[----:B------:R-:W-:Y:S05]  /*03c0*/  BSYNC.RECONVERGENT B0 ;  /* 0x0000000000007941 */ /* 0x000fea0003800200 */
.L_x_6:
[----:B------:R-:W3:Y:S01]  /*03d0*/  LDCU.64 UR6, c[0x0][0x888] ;  /* 0x00011100ff0677ac */ /* 0x000ee20008000a00 */
[----:B------:R-:W-:Y:S02]  /*03e0*/  UISETP.EQ.U32.AND UP1, UPT, UR4, URZ, UPT ;  /* 0x000000ff0400728c */ /* 0x000fe4000bf22070 */
[----:B------:R-:W-:Y:S02]  /*03f0*/  UPLOP3.LUT UP2, UPT, UPT, UPT, UPT, 0x80, 0x8 ;  /* 0x000000000008789c */ /* 0x000fe40003f4f070 */
[----:B---3--:R-:W-:-:S04]  /*0400*/  UISETP.NE.U32.AND UP0, UPT, UR6, URZ, UPT ;  /* 0x000000ff0600728c */ /* 0x008fc8000bf05070 */
[----:B------:R-:W-:-:S04]  /*0410*/  UISETP.NE.AND.EX UP0, UPT, UR7, URZ, UPT, UP0 ;  /* 0x000000ff0700728c */ /* 0x000fc8000bf05300 */
[----:B------:R-:W-:-:S04]  /*0420*/  UISETP.EQ.OR.EX UP3, UPT, UR5, URZ, !UP0, UP1 ;  /* 0x000000ff0500728c */ /* 0x000fc8000c762710 */
[----:B------:R-:W-:-:S05]  /*0430*/  UP2UR UR53, UPR, URZ, 0x8 ;  /* 0x00000008ff357883 */ /* 0x000fca0008000000 */
[----:B------:R-:W-:Y:S07]  /*0440*/  BRA.U !UP3, `(.L_x_8) ;  /* 0x000000010b207547 */ /* 0x000fee000b800000 */
[----:B------:R-:W-:Y:S01]  /*0450*/  UISETP.NE.U32.AND UP2, UPT, UR4, URZ, UPT ;  /* 0x000000ff0400728c */ /* 0x000fe2000bf45070 */
[----:B-----5:R-:W-:Y:S01]  /*0460*/  FSETP.NEU.AND P0, PT, R35, RZ, PT ;  /* 0x000000ff2300720b */ /* 0x020fe20003f0d000 */
[----:B------:R-:W-:Y:S02]  /*0470*/  USEL UR4, URZ, 0xffffffff, UP0 ;  /* 0xffffffffff047887 */ /* 0x000fe40008000000 */
[----:B------:R-:W-:-:S10]  /*0480*/  UISETP.NE.AND.EX UP2, UPT, UR5, URZ, UPT, UP2 ;  /* 0x000000ff0500728c */ /* 0x000fd4000bf45320 */
[----:B------:R-:W-:Y:S01]  /*0490*/  VOTEU.ANY UP1, P0 ;  /* 0x0000000000ff7886 */ /* 0x000fe20000020100 */
[----:B------:R-:W-:-:S04]  /*04a0*/  @!UP2 USEL UR4, URZ, 0xffffffff, UP1 ;  /* 0xffffffffff04a887 */ /* 0x000fc80008800000 */
[----:B------:R-:W-:-:S04]  /*04b0*/  ULOP3.LUT UR4, UR4, 0x1, URZ, 0xc0, !UPT ;  /* 0x0000000104047892 */ /* 0x000fc8000f8ec0ff */
[----:B------:R-:W-:-:S11]  /*04c0*/  UISETP.NE.U32.AND UP2, UPT, UR4, 0x1, UPT ;  /* 0x000000010400788c */ /* 0x000fd6000bf45070 */
.L_x_8:
[----:B-12---:R-:W1:Y:S01]  /*04d0*/  SHFL.IDX PT, R2, R65, RZ, 0x1f ;  /* 0x00001fff41027589 */ /* 0x006e6200000e0000 */
[----:B------:R-:W-:-:S04]  /*04e0*/  UISETP.NE.AND UP1, UPT, UR8, 0x2, UPT ;  /* 0x000000020800788c */ /* 0x000fc8000bf25270 */
[----:B------:R-:W-:Y:S01]  /*04f0*/  USEL UR6, URZ, 0x1, UP1 ;  /* 0x00000001ff067887 */ /* 0x000fe20008800000 */
[----:B-1----:R-:W-:-:S13]  /*0500*/  ISETP.NE.AND P0, PT, R2, RZ, PT ;  /* 0x000000ff0200720c */ /* 0x002fda0003f05270 */
[----:B------:R-:W-:Y:S05]  /*0510*/  @P0 BRA `(.L_x_9) ;  /* 0x0000000000580947 */ /* 0x000fea0003800000 */
[----:B------:R-:W1:Y:S01]  /*0520*/  S2UR UR5, SR_CgaCtaId ;  /* 0x00000000000579c3 */ /* 0x000e620000008800 */
[----:B------:R-:W-:Y:S01]  /*0530*/  UMOV UR7, 0x400 ;  /* 0x0000040000077882 */ /* 0x000fe20000000000 */
[----:B------:R-:W-:Y:S01]  /*0540*/  UMOV UR4, 0x1 ;  /* 0x0000000100047882 */ /* 0x000fe20000000000 */
[----:B------:R-:W-:Y:S01]  /*0550*/  ELECT P0, URZ, PT ;  /* 0x0000000000ff782f */ /* 0x000fe20003800000 */
[----:B------:R-:W-:-:S04]  /*0560*/  UIADD3 UR10, UPT, UPT, -UR4, 0x100000, URZ ;  /* 0x00100000040a7890 */ /* 0x000fc8000fffe1ff */
[----:B------:R-:W-:Y:S02]  /*0570*/  USHF.L.U32 UR11, UR10, 0xb, URZ ;  /* 0x0000000b0a0b7899 */ /* 0x000fe400080006ff */
[----:B------:R-:W-:Y:S02]  /*0580*/  USHF.L.U32 UR10, UR10, 0x1, URZ ;  /* 0x000000010a0a7899 */ /* 0x000fe400080006ff */
[----:B-1----:R-:W-:Y:S01]  /*0590*/  ULEA UR5, UR5, UR7, 0x18 ;  /* 0x0000000705057291 */ /* 0x002fe2000f8ec0ff */
[----:B------:R-:W1:Y:S11]  /*05a0*/  FENCE.VIEW.ASYNC.S ;  /* 0x00000000000073c6 */ /* 0x000e760000000000 */
[----:B-1----:R1:W2:Y:S01]  /*05b0*/  SYNCS.EXCH.64 URZ, [UR5], UR10 ;  /* 0x0000000a05ff75b2 */ /* 0x0022a20008000100 */
[----:B------:R1:W3:Y:S01]  /*05c0*/  SYNCS.EXCH.64 URZ, [UR5+0x30], UR10 ;  /* 0x0000300a05ff75b2 */ /* 0x0002e20008000100 */
[----:B------:R1:W4:Y:S01]  /*05d0*/  SYNCS.EXCH.64 URZ, [UR5+0x8], UR10 ;  /* 0x0000080a05ff75b2 */ /* 0x0003220008000100 */
[----:B------:R1:W1:Y:S01]  /*05e0*/  SYNCS.EXCH.64 URZ, [UR5+0x38], UR10 ;  /* 0x0000380a05ff75b2 */ /* 0x0002620008000100 */
        /* <DEDUP_REMOVED lines=8> */
[----:B------:R-:W-:Y:S01]  /*0670*/  NOP ;  /* 0x0000000000007918 */ /* 0x000fe20000000000 */
.L_x_9:
[----:B------:R-:W2:Y:S01]  /*0680*/  SHFL.IDX PT, R2, R65, RZ, 0x1f ;  /* 0x00001fff41027589 */ /* 0x000ea200000e0000 */
[----:B------:R-:W-:Y:S01]  /*0690*/  NOP ;  /* 0x0000000000007918 */ /* 0x000fe20000000000 */
[----:B--2---:R-:W-:-:S13]  /*06a0*/  ISETP.NE.AND P0, PT, R2, 0x1, PT ;  /* 0x000000010200780c */ /* 0x004fda0003f05270 */
[----:B------:R-:W-:Y:S05]  /*06b0*/  @P0 BRA `(.L_x_10) ;  /* 0x0000000000500947 */ /* 0x000fea0003800000 */
[----:B------:R-:W2:Y:S01]  /*06c0*/  S2UR UR7, SR_CgaCtaId ;  /* 0x00000000000779c3 */ /* 0x000ea20000008800 */
[----:B------:R-:W-:Y:S01]  /*06d0*/  UMOV UR9, 0x400 ;  /* 0x0000040000097882 */ /* 0x000fe20000000000 */
[----:B-1----:R-:W-:Y:S01]  /*06e0*/  UMOV UR5, 0x20 ;  /* 0x0000002000057882 */ /* 0x002fe20000000000 */
[----:B------:R-:W-:Y:S01]  /*06f0*/  UMOV UR4, 0x80 ;  /* 0x0000008000047882 */ /* 0x000fe20000000000 */
[----:B------:R-:W-:-:S04]  /*0700*/  UIADD3 UR10, UPT, UPT, -UR5, 0x100000, URZ ;  /* 0x00100000050a7890 */ /* 0x000fc8000fffe1ff */
[----:B------:R-:W-:Y:S02]  /*0710*/  USHF.L.U32 UR11, UR10, 0xb, URZ ;  /* 0x0000000b0a0b7899 */ /* 0x000fe400080006ff */
[----:B------:R-:W-:Y:S02]  /*0720*/  USHF.L.U32 UR10, UR10, 0x1, URZ ;  /* 0x000000010a0a7899 */ /* 0x000fe400080006ff */
[----:B------:R-:W-:-:S04]  /*0730*/  UIADD3 UR4, UPT, UPT, -UR4, 0x100000, URZ ;  /* 0x0010000004047890 */ /* 0x000fc8000fffe1ff */
[----:B------:R-:W-:Y:S02]  /*0740*/  USHF.L.U32 UR5, UR4, 0xb, URZ ;  /* 0x0000000b04057899 */ /* 0x000fe400080006ff */
[----:B------:R-:W-:Y:S01]  /*0750*/  USHF.L.U32 UR4, UR4, 0x1, URZ ;  /* 0x0000000104047899 */ /* 0x000fe200080006ff */
[----:B------:R-:W-:Y:S01]  /*0760*/  ELECT P0, URZ, PT ;  /* 0x0000000000ff782f */ /* 0x000fe20003800000 */
[----:B--2---:R-:W-:Y:S01]  /*0770*/  ULEA UR7, UR7, UR9, 0x18 ;  /* 0x0000000907077291 */ /* 0x004fe2000f8ec0ff */
[----:B------:R-:W1:Y:S11]  /*0780*/  FENCE.VIEW.ASYNC.S ;  /* 0x00000000000073c6 */ /* 0x000e760000000000 */
[----:B-1----:R2:W1:Y:S01]  /*0790*/  SYNCS.EXCH.64 URZ, [UR7+0x60], UR10 ;  /* 0x0000600a07ff75b2 */ /* 0x0024620008000100 */
[----:B------:R2:W1:Y:S01]  /*07a0*/  SYNCS.EXCH.64 URZ, [UR7+0x78], UR4 ;  /* 0x0000780407ff75b2 */ /* 0x0004620008000100 */
[----:B------:R2:W1:Y:S01]  /*07b0*/  SYNCS.EXCH.64 URZ, [UR7+0x68], UR10 ;  /* 0x0000680a07ff75b2 */ /* 0x0004620008000100 */
[----:B------:R2:W1:Y:S01]  /*07c0*/  SYNCS.EXCH.64 URZ, [UR7+0x80], UR4 ;  /* 0x0000800407ff75b2 */ /* 0x0004620008000100 */
[----:B------:R2:W1:Y:S01]  /*07d0*/  SYNCS.EXCH.64 URZ, [UR7+0x70], UR10 ;  /* 0x0000700a07ff75b2 */ /* 0x0004620008000100 */
[----:B------:R2:W1:Y:S02]  /*07e0*/  SYNCS.EXCH.64 URZ, [UR7+0x88], UR4 ;  /* 0x0000880407ff75b2 */ /* 0x0004640008000100 */
[----:B--2---:R-:W-:Y:S01]  /*07f0*/  NOP ;  /* 0x0000000000007918 */ /* 0x004fe20000000000 */
.L_x_10:
[----:B------:R-:W2:Y:S01]  /*0800*/  SHFL.IDX PT, R2, R65, RZ, 0x1f ;  /* 0x00001fff41027589 */ /* 0x000ea200000e0000 */
[----:B------:R-:W-:Y:S01]  /*0810*/  NOP ;  /* 0x0000000000007918 */ /* 0x000fe20000000000 */
[----:B--2---:R-:W-:-:S13]  /*0820*/  ISETP.NE.AND P0, PT, R2, 0x3, PT ;  /* 0x000000030200780c */ /* 0x004fda0003f05270 */
[----:B------:R-:W-:Y:S05]  /*0830*/  @P0 BRA `(.L_x_11) ;  /* 0x0000000000300947 */ /* 0x000fea0003800000 */
[----:B-1----:R-:W1:Y:S01]  /*0840*/  S2UR UR5, SR_CgaCtaId ;  /* 0x00000000000579c3 */ /* 0x002e620000008800 */
        /* <DEDUP_REMOVED lines=8> */
[----:B-1----:R2:W1:Y:S01]  /*08d0*/  SYNCS.EXCH.64 URZ, [UR5+0x90], UR10 ;  /* 0x0000900a05ff75b2 */ /* 0x0024620008000100 */
[----:B------:R2:W1:Y:S02]  /*08e0*/  SYNCS.EXCH.64 URZ, [UR5+0x98], UR10 ;  /* 0x0000980a05ff75b2 */ /* 0x0004640008000100 */
[----:B--2---:R-:W-:Y:S01]  /*08f0*/  NOP ;  /* 0x0000000000007918 */ /* 0x004fe20000000000 */
.L_x_11:
[----:B------:R-:W2:Y:S01]  /*0900*/  SHFL.IDX PT, R2, R65, RZ, 0x1f ;  /* 0x00001fff41027589 */ /* 0x000ea200000e0000 */
[----:B------:R-:W-:Y:S01]  /*0910*/  NOP ;  /* 0x0000000000007918 */ /* 0x000fe20000000000 */
[----:B--2---:R-:W-:-:S13]  /*0920*/  ISETP.NE.AND P0, PT, R2, 0x4, PT ;  /* 0x000000040200780c */ /* 0x004fda0003f05270 */
[----:B------:R-:W-:Y:S05]  /*0930*/  @P0 BRA `(.L_x_12) ;  /* 0x00000000004c0947 */ /* 0x000fea0003800000 */
[----:B-1----:R-:W1:Y:S01]  /*0940*/  S2UR UR5, SR_CgaCtaId ;  /* 0x00000000000579c3 */ /* 0x002e620000008800 */
[----:B------:R-:W-:Y:S01]  /*0950*/  UMOV UR9, 0x100 ;  /* 0x0000010000097882 */ /* 0x000fe20000000000 */
[----:B------:R-:W-:Y:S01]  /*0960*/  UMOV UR7, 0x400 ;  /* 0x0000040000077882 */ /* 0x000fe20000000000 */
[----:B------:R-:W-:Y:S01]  /*0970*/  USEL UR9, UR9, 0xe0, UP2 ;  /* 0x000000e009097887 */ /* 0x000fe20009000000 */
[----:B------:R-:W-:Y:S01]  /*0980*/  UMOV UR4, 0x1 ;  /* 0x0000000100047882 */ /* 0x000fe20000000000 */
[----:B------:R-:W-:Y:S01]  /*0990*/  ELECT P0, URZ, PT ;  /* 0x0000000000ff782f */ /* 0x000fe20003800000 */
[----:B------:R-:W-:-:S04]  /*09a0*/  UIADD3 UR10, UPT, UPT, -UR4, 0x100000, URZ ;  /* 0x00100000040a7890 */ /* 0x000fc8000fffe1ff */
[----:B------:R-:W-:Y:S02]  /*09b0*/  USHF.L.U32 UR11, UR10, 0xb, URZ ;  /* 0x0000000b0a0b7899 */ /* 0x000fe400080006ff */
[----:B------:R-:W-:Y:S02]  /*09c0*/  USHF.L.U32 UR10, UR10, 0x1, URZ ;  /* 0x000000010a0a7899 */ /* 0x000fe400080006ff */
[----:B------:R-:W-:-:S04]  /*09d0*/  UIADD3 UR12, UPT, UPT, -UR9, 0x100000, URZ ;  /* 0x00100000090c7890 */ /* 0x000fc8000fffe1ff */
[----:B------:R-:W-:Y:S02]  /*09e0*/  USHF.L.U32 UR13, UR12, 0xb, URZ ;  /* 0x0000000b0c0d7899 */ /* 0x000fe400080006ff */
[----:B------:R-:W-:Y:S02]  /*09f0*/  USHF.L.U32 UR12, UR12, 0x1, URZ ;  /* 0x000000010c0c7899 */ /* 0x000fe400080006ff */
[----:B-1----:R-:W-:Y:S01]  /*0a00*/  ULEA UR5, UR5, UR7, 0x18 ;  /* 0x0000000705057291 */ /* 0x002fe2000f8ec0ff */
[----:B------:R-:W1:Y:S11]  /*0a10*/  FENCE.VIEW.ASYNC.S ;  /* 0x00000000000073c6 */ /* 0x000e760000000000 */
[----:B-1----:R2:W1:Y:S01]  /*0a20*/  SYNCS.EXCH.64 URZ, [UR5+0xa0], UR10 ;  /* 0x0000a00a05ff75b2 */ /* 0x0024620008000100 */
[----:B------:R2:W1:Y:S01]  /*0a30*/  SYNCS.EXCH.64 URZ, [UR5+0xb0], UR12 ;  /* 0x0000b00c05ff75b2 */ /* 0x0004620008000100 */
[----:B------:R2:W1:Y:S01]  /*0a40*/  SYNCS.EXCH.64 URZ, [UR5+0xa8], UR10 ;  /* 0x0000a80a05ff75b2 */ /* 0x0004620008000100 */
[----:B------:R2:W1:Y:S02]  /*0a50*/  SYNCS.EXCH.64 URZ, [UR5+0xb8], UR12 ;  /* 0x0000b80c05ff75b2 */ /* 0x0004640008000100 */
[----:B--2---:R-:W-:Y:S01]  /*0a60*/  NOP ;  /* 0x0000000000007918 */ /* 0x004fe20000000000 */
.L_x_12:
        /* <DEDUP_REMOVED lines=22> */
[----:B------:R2:W1:Y:S01]  /*0bd0*/  SYNCS.EXCH.64 URZ, [UR7+0xf0], UR4 ;  /* 0x0000f00407ff75b2 */ /* 0x0004620008000100 */
[----:B------:R2:W1:Y:S01]  /*0be0*/  SYNCS.EXCH.64 URZ, [UR7+0xd8], UR10 ;  /* 0x0000d80a07ff75b2 */ /* 0x0004620008000100 */
[----:B------:R2:W1:Y:S02]  /*0bf0*/  SYNCS.EXCH.64 URZ, [UR7+0xf8], UR4 ;  /* 0x0000f80407ff75b2 */ /* 0x0004640008000100 */
[----:B--2---:R-:W-:Y:S01]  /*0c00*/  NOP ;  /* 0x0000000000007918 */ /* 0x004fe20000000000 */
.L_x_13:
        /* <DEDUP_REMOVED lines=18> */
.L_x_14:
[----:B-1----:R-:W1:Y:S01]  /*0d30*/  S2UR UR5, SR_CTAID.X ;  /* 0x00000000000579c3 */ /* 0x002e620000002500 */
[----:B------:R-:W-:-:S05]  /*0d40*/  CS2R.32 R59, SR_CgaSize ;  /* 0x00000000003b7805 */ /* 0x000fca0000008a00 */
[----:B------:R-:W-:-:S05]  /*0d50*/  IMAD R59, R59, -0xa0, RZ ;  /* 0xffffff603b3b7824 */ /* 0x000fca00078e02ff */
[----:B------:R-:W-:-:S14]  /*0d60*/  R2UR UR9, R59 ;  /* 0x000000003b0972ca */ /* 0x000fdc00000e0000 */
[----:B------:R-:W2:Y:S01]  /*0d70*/  LDCU UR9, c[0x0][UR9+0x2b0] ;  /* 0x00005600090977ac */ /* 0x000ea20008000800 */
[----:B------:R-:W-:Y:S01]  /*0d80*/  NOP ;  /* 0x0000000000007918 */ /* 0x000fe20000000000 */
[----:B------:R-:W-:-:S05]  /*0d90*/  CS2R.32 R59, SR_CgaSize ;  /* 0x00000000003b7805 */ /* 0x000fca0000008a00 */
[----:B------:R-:W-:-:S05]  /*0da0*/  IMAD R59, R59, -0xa0, RZ ;  /* 0xffffff603b3b7824 */ /* 0x000fca00078e02ff */
[----:B------:R-:W-:-:S14]  /*0db0*/  R2UR UR7, R59 ;  /* 0x000000003b0772ca */ /* 0x000fdc00000e0000 */
[----:B------:R-:W3:Y:S01]  /*0dc0*/  LDCU UR7, c[0x0][UR7+0x2b4] ;  /* 0x00005680070777ac */ /* 0x000ee20008000800 */
[----:B------:R-:W4:Y:S08]  /*0dd0*/  S2UR UR4, SR_CTAID.Y ;  /* 0x00000000000479c3 */ /* 0x000f300000002600 */
[----:B------:R-:W3:Y:S01]  /*0de0*/  LDC R10, c[0x0][0xb24] ;  /* 0x0002c900ff0a7b82 */ /* 0x000ee20000000800 */
[----:B-1----:R-:W-:-:S02]  /*0df0*/  I2FP.F32.U32 R59, UR5 ;  /* 0x00000005003b7c45 */ /* 0x002fc40008201000 */
[----:B------:R-:W-:-:S05]  /*0e00*/  CS2R.32 R3, SR_CgaSize ;  /* 0x0000000000037805 */ /* 0x000fca0000008a00 */
[----:B------:R-:W-:-:S06]  /*0e10*/  IMAD R3, R3, -0xa0, RZ ;  /* 0xffffff6003037824 */ /* 0x000fcc00078e02ff */
[----:B------:R-:W1:Y:S01]  /*0e20*/  LDC R3, c[0x0][R3+0x2a0] ;  /* 0x0000a80003037b82 */ /* 0x000e620000000800 */
[----:B------:R-:W-:Y:S01]  /*0e30*/  MOV R21, UR5 ;  /* 0x0000000500157c02 */ /* 0x000fe20008000f00 */
[----:B--2---:R-:W-:Y:S01]  /*0e40*/  FMUL R59, R59, UR9 ;  /* 0x000000093b3b7c20 */ /* 0x004fe20008400000 */
[----:B----4-:R-:W-:Y:S02]  /*0e50*/  I2FP.F32.U32 R58, UR4 ;  /* 0x00000004003a7c45 */ /* 0x010fe40008201000 */
[----:B------:R-:W-:-:S05]  /*0e60*/  CS2R.32 R2, SR_CgaSize ;  /* 0x0000000000027805 */ /* 0x000fca0000008a00 */
[----:B------:R-:W-:-:S06]  /*0e70*/  IMAD R2, R2, -0xa0, RZ ;  /* 0xffffff6002027824 */ /* 0x000fcc00078e02ff */
[----:B------:R-:W2:Y:S01]  /*0e80*/  LDC R2, c[0x0][R2+0x2a4] ;  /* 0x0000a90002027b82 */ /* 0x000ea20000000800 */
[----:B------:R-:W-:Y:S01]  /*0e90*/  MOV R20, UR4 ;  /* 0x0000000400147c02 */ /* 0x000fe20008000f00 */
[----:B------:R-:W4:Y:S01]  /*0ea0*/  F2I.U32.TRUNC.NTZ R59, R59 ;  /* 0x0000003b003b7305 */ /* 0x000f22000020f000 */
[----:B---3--:R-:W-:-:S05]  /*0eb0*/  FMUL R58, R58, UR7 ;  /* 0x000000073a3a7c20 */ /* 0x008fca0008400000 */
[----:B------:R-:W-:Y:S01]  /*0ec0*/  BAR.SYNC.DEFER_BLOCKING 0x0 ;  /* 0x0000000000007b1d */ /* 0x000fe20000010000 */
[----:B------:R-:W-:-:S05]  /*0ed0*/  ISETP.GE.AND P0, PT, R10, 0x1, PT ;  /* 0x000000010a00780c */ /* 0x000fca0003f06270 */
[----:B------:R-:W3:Y:S02]  /*0ee0*/  F2I.U32.TRUNC.NTZ R58, R58 ;  /* 0x0000003a003a7305 */ /* 0x000ee4000020f000 */
[----:B------:R-:W2:Y:S01]  /*0ef0*/  S2UR UR36, SR_CTAID.Z ;  /* 0x00000000002479c3 */ /* 0x000ea20000002700 */
[----:B----4-:R-:W-:-:S05]  /*0f00*/  IADD3 R59, PT, PT, -R59, RZ, RZ ;  /* 0x000000ff3b3b7210 */ /* 0x010fca0007ffe1ff */
[----:B-1----:R-:W-:Y:S01]  /*0f10*/  IMAD R59, R3, R59, UR5 ;  /* 0x00000005033b7e24 */ /* 0x002fe2000f8e023b */
[----:B---3--:R-:W-:-:S05]  /*0f20*/  IADD3 R58, PT, PT, -R58, RZ, RZ ;  /* 0x000000ff3a3a7210 */ /* 0x008fca0007ffe1ff */
[----:B--2---:R-:W-:Y:S01]  /*0f30*/  IMAD R58, R2, R58, UR4 ;  /* 0x00000004023a7e24 */ /* 0x004fe2000f8e023a */
[----:B------:R-:W-:Y:S06]  /*0f40*/  @!P0 BRA `(.L_x_15) ;  /* 0x0000000000b88947 */ /* 0x000fec0003800000 */
[----:B------:R-:W1:Y:S01]  /*0f50*/  LDC.64 R4, c[0x0][0xb18] ;  /* 0x0002c600ff047b82 */ /* 0x000e620000000a00 */
[----:B------:R-:W-:-:S07]  /*0f60*/  ISETP.NE.AND P0, PT, R10, 0x1, PT ;  /* 0x000000010a00780c */ /* 0x000fce0003f05270 */
[----:B------:R-:W2:Y:S08]  /*0f70*/  LDC R9, c[0x0][0xb0c] ;  /* 0x0002c300ff097b82 */ /* 0x000eb00000000800 */
[----:B------:R-:W3:Y:S08]  /*0f80*/  LDC R12, c[0x0][0x370] ;  /* 0x0000dc00ff0c7b82 */ /* 0x000ef00000000800 */
[----:B------:R-:W4:Y:S01]  /*0f90*/  LDC R11, c[0x0][0x374] ;  /* 0x0000dd00ff0b7b82 */ /* 0x000f220000000800 */
[----:B-1----:R-:W-:-:S07]  /*0fa0*/  ISETP.NE.AND P1, PT, R4, 0x1, PT ;  /* 0x000000010400780c */ /* 0x002fce0003f25270 */
[----:B------:R-:W3:Y:S01]  /*0fb0*/  LDC.64 R6, c[0x0][0xb10] ;  /* 0x0002c400ff067b82 */ /* 0x000ee20000000a00 */
[----:B--2---:R-:W-:-:S07]  /*0fc0*/  ISETP.NE.AND P2, PT, R9, 0x1, PT ;  /* 0x000000010900780c */ /* 0x004fce0003f45270 */
[----:B------:R-:W1:Y:S08]  /*0fd0*/  LDC R8, c[0x0][0xb20] ;  /* 0x0002c800ff087b82 */ /* 0x000e700000000800 */
[----:B------:R-:W2:Y:S01]  /*0fe0*/  LDC.64 R2, c[0x0][0xb28] ;  /* 0x0002ca00ff027b82 */ /* 0x000ea20000000a00 */
[----:B----4-:R-:W-:-:S04]  /*0ff0*/  IMAD.HI.U32 R13, R11, R5, RZ ;  /* 0x000000050b0d7227 */ /* 0x010fc800078e00ff */
[----:B------:R-:W-:-:S04]  /*1000*/  IMAD.HI.U32 R5, R20, R5, RZ ;  /* 0x0000000514057227 */ /* 0x000fc800078e00ff */
[----:B---3--:R-:W-:-:S05]  /*1010*/  IMAD.HI.U32 R14, R12, R6, RZ ;  /* 0x000000060c0e7227 */ /* 0x008fca00078e00ff */
[-C--:B------:R-:W-:Y:S01]  /*1020*/  @P2 SHF.R.U32.HI R12, RZ, R7.reuse, R14 ;  /* 0x00000007ff0c2219 */ /* 0x080fe2000001160e */
[----:B------:R-:W-:Y:S01]  /*1030*/  IMAD.HI.U32 R14, R21, R6, RZ ;  /* 0x00000006150e7227 */ /* 0x000fe200078e00ff */
[-C--:B-1----:R-:W-:Y:S02]  /*1040*/  @P1 SHF.R.U32.HI R11, RZ, R8.reuse, R13 ;  /* 0x00000008ff0b1219 */ /* 0x082fe4000001160d */
[----:B------:R-:W-:Y:S02]  /*1050*/  SHF.R.U32.HI R5, RZ, R8, R5 ;  /* 0x00000008ff057219 */ /* 0x000fe40000011605 */
[----:B------:R-:W-:Y:S02]  /*1060*/  SHF.R.U32.HI R14, RZ, R7, R14 ;  /* 0x00000007ff0e7219 */ /* 0x000fe4000001160e */
[----:B------:R-:W-:Y:S01]  /*1070*/  SEL R5, R20, R5, !P1 ;  /* 0x0000000514057207 */ /* 0x000fe20004800000 */
[----:B--2---:R-:W-:Y:S01]  /*1080*/  IMAD.HI.U32 R13, R11, R2, RZ ;  /* 0x000000020b0d7227 */ /* 0x004fe200078e00ff */
[----:B------:R-:W-:-:S03]  /*1090*/  SEL R14, R21, R14, !P2 ;  /* 0x0000000e150e7207 */ /* 0x000fc60005000000 */
[----:B------:R-:W-:Y:S01]  /*10a0*/  IMAD.HI.U32 R6, R12, R2, RZ ;  /* 0x000000020c067227 */ /* 0x000fe200078e00ff */
[----:B------:R-:W-:-:S04]  /*10b0*/  @P0 SHF.R.U32.HI R11, RZ, R3, R13 ;  /* 0x00000003ff0b0219 */ /* 0x000fc8000001160d */
[----:B------:R-:W-:Y:S01]  /*10c0*/  @P0 SHF.R.U32.HI R12, RZ, R3, R6 ;  /* 0x00000003ff0c0219 */ /* 0x000fe20000011606 */
[----:B------:R-:W-:-:S04]  /*10d0*/  IMAD R11, R11, R10, RZ ;  /* 0x0000000a0b0b7224 */ /* 0x000fc800078e02ff */
[----:B------:R-:W-:Y:S01]  /*10e0*/  IMAD R6, R12, R10, RZ ;  /* 0x0000000a0c067224 */ /* 0x000fe200078e02ff */
[----:B------:R-:W-:-:S04]  /*10f0*/  ISETP.GE.AND P1, PT, R5, R11, PT ;  /* 0x0000000b0500720c */ /* 0x000fc80003f26270 */
[----:B------:R-:W-:Y:S01]  /*1100*/  ISETP.GE.OR P1, PT, R14, R6, P1 ;  /* 0x000000060e00720c */ /* 0x000fe20000f26670 */
[----:B------:R-:W-:-:S05]  /*1110*/  IMAD.HI.U32 R6, R5, R2, RZ ;  /* 0x0000000205067227 */ /* 0x000fca00078e00ff */
[----:B------:R-:W-:-:S04]  /*1120*/  SHF.R.U32.HI R6, RZ, R3, R6 ;  /* 0x00000003ff067219 */ /* 0x000fc80000011606 */
[----:B------:R-:W-:-:S03]  /*1130*/  SEL R6, R5, R6, !P0 ;  /* 0x0000000605067207 */ /* 0x000fc60004000000 */
[----:B------:R-:W-:Y:S01]  /*1140*/  @!P1 IMAD.HI.U32 R7, R14, R2, RZ ;  /* 0x000000020e079227 */ /* 0x000fe200078e00ff */
[----:B------:R-:W-:-:S04]  /*1150*/  IADD3 R2, PT, PT, -R6, RZ, RZ ;  /* 0x000000ff06027210 */ /* 0x000fc80007ffe1ff */
[----:B------:R-:W-:Y:S01]  /*1160*/  @!P1 SHF.R.U32.HI R3, RZ, R3, R7 ;  /* 0x00000003ff039219 */ /* 0x000fe20000011607 */
[----:B------:R-:W-:Y:S01]  /*1170*/  IMAD R2, R10, R2, R5 ;  /* 0x000000020a027224 */ /* 0x000fe200078e0205 */
[----:B------:R-:W-:Y:S02]  /*1180*/  IADD3 R7, PT, PT, -R5, RZ, RZ ;  /* 0x000000ff05077210 */ /* 0x000fe40007ffe1ff */
[----:B------:R-:W-:-:S03]  /*1190*/  @!P1 SEL R3, R14, R3, !P0 ;  /* 0x000000030e039207 */ /* 0x000fc60004000000 */
[----:B------:R-:W-:Y:S02]  /*11a0*/  IMAD R7, R4, R7, R20 ;  /* 0x0000000704077224 */ /* 0x000fe400078e0214 */
[--C-:B------:R-:W-:Y:S02]  /*11b0*/  @!P1 IMAD.IADD R6, R6, 0x1, -R3.reuse ;  /* 0x0000000106069824 */ /* 0x100fe400078e0a03 */
[----:B------:R-:W-:Y:S01]  /*11c0*/  @!P1 IMAD R3, R2, R12, R3 ;  /* 0x0000000c02039224 */ /* 0x000fe200078e0203 */
[----:B------:R-:W-:Y:S01]  /*11d0*/  IADD3 R2, PT, PT, -R14, RZ, RZ ;  /* 0x000000ff0e027210 */ /* 0x000fe20007ffe1ff */
[----:B------:R-:W-:Y:S02]  /*11e0*/  @!P1 IMAD R5, R6, R10, R14 ;  /* 0x0000000a06059224 */ /* 0x000fe400078e020e */
[----:B------:R-:W-:Y:S02]  /*11f0*/  @!P1 IMAD.MOV.U32 R14, RZ, RZ, R3 ;  /* 0x000000ffff0e9224 */ /* 0x000fe400078e0003 */
[----:B------:R-:W-:-:S02]  /*1200*/  IMAD R2, R9, R2, R21 ;  /* 0x0000000209027224 */ /* 0x000fc400078e0215 */
[----:B------:R-:W-:Y:S02]  /*1210*/  IMAD R20, R5, R4, R7 ;  /* 0x0000000405147224 */ /* 0x000fe400078e0207 */
[----:B------:R-:W-:Y:S02]  /*1220*/  IMAD R21, R14, R9, R2 ;  /* 0x000000090e157224 */ /* 0x000fe400078e0202 */
.L_x_15:
[----:B------:R-:W1:Y:S01]  /*1230*/  LDCU UR4, c[0x0][0xb30] ;  /* 0x00016600ff0477ac */ /* 0x000e620008000800 */
[----:B------:R-:W2:Y:S08]  /*1240*/  S2UR UR37, SR_CgaCtaId ;  /* 0x00000000002579c3 */ /* 0x000eb00000008800 */
[----:B------:R-:W3:Y:S01]  /*1250*/  LDC R26, c[0x0][0xb24] ;  /* 0x0002c900ff1a7b82 */ /* 0x000ee20000000800 */
[----:B-1----:R-:W-:-:S09]  /*1260*/  UISETP.NE.AND UP1, UPT, UR4, 0x1, UPT ;  /* 0x000000010400788c */ /* 0x002fd2000bf25270 */
[----:B--2---:R-:W-:Y:S05]  /*1270*/  BRA.U UP1, `(.L_x_16) ;  /* 0x0000000101407547 */ /* 0x004fea000b800000 */
[----:B------:R-:W1:Y:S08]  /*1280*/  LDC.64 R4, c[0x0][0xb10] ;  /* 0x0002c400ff047b82 */ /* 0x000e700000000a00 */
[----:B------:R-:W2:Y:S08]  /*1290*/  LDC.64 R2, c[0x0][0xb18] ;  /* 0x0002c600ff027b82 */ /* 0x000eb00000000a00 */
[----:B------:R-:W4:Y:S08]  /*12a0*/  LDC R6, c[0x0][0xb20] ;  /* 0x0002c800ff067b82 */ /* 0x000f300000000800 */
[----:B------:R-:W3:Y:S01]  /*12b0*/  LDC R7, c[0x0][0xb0c] ;  /* 0x0002c300ff077b82 */ /* 0x000ee20000000800 */
[----:B-1----:R-:W-:-:S05]  /*12c0*/  IMAD.HI.U32 R4, R21, R4, RZ ;  /* 0x0000000415047227 */ /* 0x002fca00078e00ff */
[----:B------:R-:W-:Y:S01]  /*12d0*/  SHF.R.U32.HI R4, RZ, R5, R4 ;  /* 0x00000005ff047219 */ /* 0x000fe20000011604 */
[----:B--2---:R-:W-:Y:S01]  /*12e0*/  IMAD.HI.U32 R3, R20, R3, RZ ;  /* 0x0000000314037227 */ /* 0x004fe200078e00ff */
[----:B------:R-:W-:-:S04]  /*12f0*/  ISETP.NE.AND P0, PT, R2, 0x1, PT ;  /* 0x000000010200780c */ /* 0x000fc80003f05270 */
[----:B----4-:R-:W-:-:S04]  /*1300*/  SHF.R.U32.HI R3, RZ, R6, R3 ;  /* 0x00000006ff037219 */ /* 0x010fc80000011603 */
[----:B------:R-:W-:Y:S02]  /*1310*/  SEL R3, R20, R3, !P0 ;  /* 0x0000000314037207 */ /* 0x000fe40004000000 */
[----:B---3--:R-:W-:-:S04]  /*1320*/  ISETP.NE.AND P1, PT, R7, 0x1, PT ;  /* 0x000000010700780c */ /* 0x008fc80003f25270 */
[----:B------:R-:W-:-:S05]  /*1330*/  SEL R4, R21, R4, !P1 ;  /* 0x0000000415047207 */ /* 0x000fca0004800000 */
[----:B------:R-:W-:Y:S02]  /*1340*/  IMAD.IADD R5, R3, 0x1, -R4 ;  /* 0x0000000103057824 */ /* 0x000fe400078e0a04 */
[----:B------:R-:W-:Y:S02]  /*1350*/  IMAD.IADD R3, R4, 0x1, -R3 ;  /* 0x0000000104037824 */ /* 0x000fe400078e0a03 */
[----:B------:R-:W-:Y:S02]  /*1360*/  IMAD R21, R5, R7, R21 ;  /* 0x0000000705157224 */ /* 0x000fe400078e0215 */
[----:B------:R-:W-:-:S07]  /*1370*/  IMAD R20, R3, R2, R20 ;  /* 0x0000000203147224 */ /* 0x000fce00078e0214 */
.L_x_16:
[----:B------:R-:W-:Y:S01]  /*1380*/  BAR.SYNC.DEFER_BLOCKING 0x0 ;  /* 0x0000000000007b1d */ /* 0x000fe20000010000 */
[----:B------:R-:W-:Y:S01]  /*1390*/  UISETP.NE.AND UP1, UPT, UR8, 0x2, UPT ;  /* 0x000000020800788c */ /* 0x000fe2000bf25270 */
[----:B------:R-:W-:Y:S02]  /*13a0*/  ISETP.NE.OR P5, PT, R0, 0x2, !P5 ;  /* 0x000000020000780c */ /* 0x000fe40006fa5670 */
[----:B------:R-:W-:-:S06]  /*13b0*/  LOP3.LUT R2, R70, 0x1f, RZ, 0xc0, !PT ;  /* 0x0000001f46027812 */ /* 0x000fcc00078ec0ff */
[----:B------:R-:W-:Y:S05]  /*13c0*/  BRA.U UP1, `(.L_x_17) ;  /* 0x00000011019c7547 */ /* 0x000fea000b800000 */
[----:B------:R-:W1:Y:S01]  /*13d0*/  LDCU UR13, c[0x0][0x38c] ;  /* 0x00007180ff0d77ac */ /* 0x000e620008000800 */
[----:B------:R-:W2:Y:S01]  /*13e0*/  LDC R8, c[0x0][0x370] ;  /* 0x0000dc00ff087b82 */ /* 0x000ea20000000800 */
[----:B------:R-:W-:Y:S01]  /*13f0*/  PLOP3.LUT P1, PT, PT, PT, UP2, 0x80, 0x8 ;  /* 0x000000000008781c */ /* 0x000fe20003f2f028 */
[----:B------:R-:W-:Y:S01]  /*1400*/  IMAD.MOV.U32 R15, RZ, RZ, 0x1 ;  /* 0x00000001ff0f7424 */ /* 0x000fe200078e00ff */
[----:B------:R-:W-:Y:S01]  /*1410*/  ISETP.EQ.OR P4, PT, R2, RZ, P5 ;  /* 0x000000ff0200720c */ /* 0x000fe20002f82670 */
[----:B------:R-:W-:Y:S01]  /*1420*/  IMAD.MOV.U32 R14, RZ, RZ, RZ ;  /* 0x000000ffff0e7224 */ /* 0x000fe200078e00ff */
[----:B------:R-:W-:Y:S02]  /*1430*/  PLOP3.LUT P1, PT, P1, PT, PT, 0x8, 0x80 ;  /* 0x000000000080781c */ /* 0x000fe40000f2e170 */
[----:B------:R-:W-:Y:S01]  /*1440*/  CS2R R12, SRZ ;  /* 0x00000000000c7805 */ /* 0x000fe2000001ff00 */
[----:B------:R-:W-:Y:S01]  /*1450*/  IMAD.MOV.U32 R11, RZ, RZ, 0x1 ;  /* 0x00000001ff0b7424 */ /* 0x000fe200078e00ff */
[----:B------:R-:W4:Y:S01]  /*1460*/  LDC R0, c[0x0][0x374] ;  /* 0x0000dd00ff007b82 */ /* 0x000f220000000800 */
[----:B------:R-:W2:Y:S01]  /*1470*/  LDCU.64 UR22, c[0x0][0x348] ;  /* 0x00006900ff1677ac */ /* 0x000ea20008000a00 */
[----:B------:R-:W-:Y:S01]  /*1480*/  UMOV UR6, URZ ;  /* 0x000000ff00067c82 */ /* 0x000fe20008000000 */
[----:B-1----:R-:W-:-:S04]  /*1490*/  UIADD3 UR5, UPT, UPT, UR13, 0x7f, URZ ;  /* 0x0000007f0d057890 */ /* 0x002fc8000fffe0ff */
[----:B------:R-:W-:-:S04]  /*14a0*/  USHF.R.S32.HI UR4, URZ, 0x1f, UR5 ;  /* 0x0000001fff047899 */ /* 0x000fc80008011405 */
[----:B------:R-:W-:-:S04]  /*14b0*/  ULEA.HI UR4, UR4, UR5, URZ, 0x7 ;  /* 0x0000000504047291 */ /* 0x000fc8000f8f38ff */
[----:B------:R-:W-:Y:S02]  /*14c0*/  USHF.R.S32.HI UR15, URZ, 0x7, UR4 ;  /* 0x00000007ff0f7899 */ /* 0x000fe40008011404 */
[----:B------:R-:W-:Y:S02]  /*14d0*/  UIADD3 UR4, UPT, UPT, UR13, -0x1, URZ ;  /* 0xffffffff0d047890 */ /* 0x000fe4000fffe0ff */
[----:B------:R-:W-:Y:S02]  /*14e0*/  UISETP.LT.U32.AND UP0, UPT, UR15, 0x6, UPT ;  /* 0x000000060f00788c */ /* 0x000fe4000bf01070 */
[----:B------:R-:W-:Y:S02]  /*14f0*/  UISETP.GE.U32.AND UP1, UPT, UR4, -0xff, UPT ;  /* 0xffffff010400788c */ /* 0x000fe4000bf26070 */
[----:B------:R-:W-:Y:S02]  /*1500*/  USEL UR14, UR15, 0x6, UP0 ;  /* 0x000000060f0e7887 */ /* 0x000fe40008000000 */
[----:B------:R-:W-:-:S02]  /*1510*/  UIADD3 UR13, UPT, UPT, UR13, 0xfe, URZ ;  /* 0x000000fe0d0d7890 */ /* 0x000fc4000fffe0ff */
[----:B------:R-:W-:Y:S02]  /*1520*/  UIADD3 UR5, UPT, UPT, UR14, -0x1, URZ ;  /* 0xffffffff0e057890 */ /* 0x000fe4000fffe0ff */
[----:B------:R-:W-:-:S03]  /*1530*/  UIADD3 UR7, UPT, UPT, UR15, -UR14, URZ ;  /* 0x8000000e0f077290 */ /* 0x000fc6000fffe0ff */
[----:B------:R-:W-:-:S04]  /*1540*/  @UP1 UIADD3 UR5, UPT, UPT, UR14, URZ, URZ ;  /* 0x000000ff0e051290 */ /* 0x000fc8000fffe0ff */
[----:B--2---:R-:W-:-:S12]  /*1550*/  UIADD3 UR5, UPT, UPT, UR5, 0x1, URZ ;  /* 0x0000000105057890 */ /* 0x004fd8000fffe0ff */
.L_x_35:
[----:B------:R-:W-:Y:S01]  /*1560*/  UISETP.NE.AND UP0, UPT, UR37, URZ, UPT ;  /* 0x000000ff2500728c */ /* 0x000fe2000bf05270 */
[----:B------:R-:W1:Y:S08]  /*1570*/  S2UR UR37, SR_CgaCtaId ;  /* 0x00000000002579c3 */ /* 0x000e700000008800 */
[----:B------:R-:W-:Y:S05]  /*1580*/  BRA.U UP0, `(.L_x_18) ;  /* 0x0000000100347547 */ /* 0x000fea000b800000 */
[----:B------:R-:W2:Y:S01]  /*1590*/  S2R R2, SR_CgaCtaId ;  /* 0x0000000000027919 */ /* 0x000ea20000008800 */
[----:B------:R-:W-:-:S04]  /*15a0*/  MOV R3, 0x400 ;  /* 0x0000040000037802 */ /* 0x000fc80000000f00 */
[----:B--2---:R-:W-:Y:S02]  /*15b0*/  LEA R2, R2, R3, 0x18 ;  /* 0x0000000302027211 */ /* 0x004fe400078ec0ff */
[----:B------:R-:W-:-:S03]  /*15c0*/  SHF.L.U32 R3, R11, 0x1f, RZ ;  /* 0x0000001f0b037819 */ /* 0x000fc600000006ff */
[----:B------:R-:W-:-:S04]  /*15d0*/  IMAD R2, R12, 0x8, R2 ;  /* 0x000000080c027824 */ /* 0x000fc800078e0202 */
[----:B------:R-:W2:Y:S02]  /*15e0*/  SYNCS.PHASECHK.TRANS64.TRYWAIT P0, [R2+URZ+0x110], R3 ;  /* 0x00011003020075a7 */ /* 0x000ea400080011ff */
[----:B--2---:R-:W-:Y:S05]  /*15f0*/  @!P0 BRA `(.L_x_19) ;  /* 0x0000005800988947 */ /* 0x004fea0003800000 */
.L_x_117:
[----:B------:R-:W-:Y:S01]  /*1600*/  VIADD R12, R12, 0x1 ;  /* 0x000000010c0c7836 */ /* 0x000fe20000000000 */
[----:B------:R2:W-:Y:S04]  /*1610*/  SYNCS.ARRIVE.TRANS64.A1T0 RZ, [R2+URZ+0x100], RZ ;  /* 0x000100ff02ff79a7 */ /* 0x0005e800081000ff */
[----:B------:R-:W-:-:S04]  /*1620*/  ISETP.NE.AND P0, PT, R12, 0x2, PT ;  /* 0x000000020c00780c */ /* 0x000fc80003f05270 */
[----:B------:R-:W-:Y:S02]  /*1630*/  SEL R12, R12, RZ, P0 ;  /* 0x000000ff0c0c7207 */ /* 0x000fe40000000000 */
[----:B--2---:R-:W-:-:S04]  /*1640*/  SEL R2, RZ, 0x1, P0 ;  /* 0x00000001ff027807 */ /* 0x004fc80000000000 */
[----:B------:R-:W-:-:S07]  /*1650*/  LOP3.LUT R11, R11, R2, RZ, 0x3c, !PT ;  /* 0x000000020b0b7212 */ /* 0x000fce00078e3cff */
.L_x_18:
[----:B------:R-:W-:Y:S01]  /*1660*/  UMOV UR4, 0x400 ;  /* 0x0000040000047882 */ /* 0x000fe20000000000 */
[----:B------:R-:W-:Y:S01]  /*1670*/  SHF.L.U32 R2, R15, 0x1f, RZ ;  /* 0x0000001f0f027819 */ /* 0x000fe200000006ff */
[----:B-1----:R-:W-:Y:S01]  /*1680*/  ULEA UR4, UR37, UR4, 0x18 ;  /* 0x0000000425047291 */ /* 0x002fe2000f8ec0ff */
[----:B------:R-:W-:Y:S01]  /*1690*/  R2UR UR34, R21 ;  /* 0x00000000152272ca */ /* 0x000fe200000e0000 */
[----:B------:R-:W-:Y:S01]  /*16a0*/  UISETP.GE.U32.AND UP0, UPT, UR13, 0xff, UPT ;  /* 0x000000ff0d00788c */ /* 0x000fe2000bf06070 */
[----:B------:R-:W-:Y:S01]  /*16b0*/  R2UR UR10, R20 ;  /* 0x00000000140a72ca */ /* 0x000fe200000e0000 */
[----:B------:R-:W-:Y:S01]  /*16c0*/  ULEA UR8, UR6, UR4, 0x3 ;  /* 0x0000000406087291 */ /* 0x000fe2000f8e18ff */
[----:B------:R-:W-:-:S08]  /*16d0*/  UMOV UR24, URZ ;  /* 0x000000ff00187c82 */ /* 0x000fd00008000000 */
[----:B------:R1:W2:Y:S01]  /*16e0*/  SYNCS.PHASECHK.TRANS64.TRYWAIT P0, [UR8+0x30], R2 ;  /* 0x00003002ff0075a7 */ /* 0x0002a20008001108 */
[----:B------:R-:W-:Y:S02]  /*16f0*/  USHF.L.U32 UR34, UR34, 0x6, URZ ;  /* 0x0000000622227899 */ /* 0x000fe400080006ff */
[----:B------:R-:W-:Y:S01]  /*1700*/  USHF.L.U32 UR10, UR10, 0x6, URZ ;  /* 0x000000060a0a7899 */ /* 0x000fe200080006ff */
[----:B------:R-:W-:Y:S11]  /*1710*/  BRA.U !UP0, `(.L_x_20) ;  /* 0x0000000108a47547 */ /* 0x000ff6000b800000 */
[----:B------:R-:W-:Y:S01]  /*1720*/  UMOV UR16, URZ ;  /* 0x000000ff00107c82 */ /* 0x000fe20008000000 */
[----:B------:R-:W-:-:S05]  /*1730*/  UMOV UR17, UR6 ;  /* 0x0000000600117c82 */ /* 0x000fca0008000000 */
.L_x_25:
[----:B-1----:R-:W-:Y:S01]  /*1740*/  ULEA UR33, UR17, UR4, 0x3 ;  /* 0x0000000411217291 */ /* 0x002fe2000f8e18ff */
[----:B--2---:R-:W-:Y:S01]  /*1750*/  @!P5 MOV R3, 0x8000 ;  /* 0x000080000003d802 */ /* 0x004fe20000000f00 */
[----:B--2---:R-:W-:Y:S10]  /*1760*/  @P0 BRA `(.L_x_21) ;  /* 0x00000000000c0947 */ /* 0x004ff40003800000 */
[----:B------:R-:W-:-:S04]  /*1770*/  SHF.L.U32 R4, R15, 0x1f, RZ ;  /* 0x0000001f0f047819 */ /* 0x000fc800000006ff */
[----:B------:R-:W2:Y:S02]  /*1780*/  SYNCS.PHASECHK.TRANS64.TRYWAIT P0, [UR33+0x30], R4 ;  /* 0x00003004ff0075a7 */ /* 0x000ea40008001121 */
[----:B--2---:R-:W-:Y:S05]  /*1790*/  @!P0 BRA `(.L_x_22) ;  /* 0x0000005800448947 */ /* 0x004fea0003800000 */
.L_x_21:
[----:B------:R2:W-:Y:S01]  /*17a0*/  @!P5 SYNCS.ARRIVE.TRANS64 RZ, [UR33], R3 ;  /* 0x00000003ffffd9a7 */ /* 0x0005e20008000021 */
[----:B------:R-:W-:Y:S04]  /*17b0*/  BSSY.RECONVERGENT B0, `(.L_x_23) ;  /* 0x0000003000007945 */ /* 0x000fe80003800200 */
[----:B------:R-:W-:Y:S05]  /*17c0*/  @P4 BRA `(.L_x_24) ;  /* 0x0000000000044947 */ /* 0x000fea0003800000 */
[----:B------:R-:W-:Y:S05]  /*17d0*/  BPT.TRAP 0x1 ;  /* 0x000000040000795c */ /* 0x000fea0000300000 */
.L_x_24:
[----:B------:R-:W-:Y:S05]  /*17e0*/  BSYNC.RECONVERGENT B0 ;  /* 0x0000000000007941 */ /* 0x000fea0003800200 */
.L_x_23:
[----:B------:R-:W-:Y:S02]  /*17f0*/  UIADD3 UR6, UPT, UPT, UR17, 0x1, URZ ;  /* 0x0000000111067890 */ /* 0x000fe4000fffe0ff */
[----:B------:R-:W-:Y:S02]  /*1800*/  UIADD3 UR26, UP1, UPT, UR22, 0x80, URZ ;  /* 0x00000080161a7890 */ /* 0x000fe4000ff3e0ff */
[----:B------:R-:W-:Y:S02]  /*1810*/  UISETP.NE.AND UP0, UPT, UR6, 0x6, UPT ;  /* 0x000000060600788c */ /* 0x000fe4000bf05270 */
[----:B------:R-:W-:Y:S02]  /*1820*/  USHF.L.U32 UR35, UR16, 0x7, URZ ;  /* 0x0000000710237899 */ /* 0x000fe400080006ff */
[----:B------:R-:W-:Y:S02]  /*1830*/  USEL UR9, URZ, 0x1, UP0 ;  /* 0x00000001ff097887 */ /* 0x000fe40008000000 */
[----:B------:R-:W-:-:S02]  /*1840*/  USEL UR6, UR6, URZ, UP0 ;  /* 0x000000ff06067287 */ /* 0x000fc40008000000 */
[----:B------:R-:W-:Y:S02]  /*1850*/  UIADD3 UR20, UP0, UPT, UR22, 0x180, URZ ;  /* 0x0000018016147890 */ /* 0x000fe4000ff1e0ff */
[----:B------:R-:W-:Y:S01]  /*1860*/  ULEA UR8, UR6, UR4, 0x3 ;  /* 0x0000000406087291 */ /* 0x000fe2000f8e18ff */
[----:B------:R-:W-:Y:S01]  /*1870*/  LOP3.LUT R15, R15, UR9, RZ, 0x3c, !PT ;  /* 0x000000090f0f7c12 */ /* 0x000fe2000f8e3cff */
[----:B------:R-:W-:Y:S02]  /*1880*/  UIADD3.X UR27, UPT, UPT, URZ, UR23, URZ, UP1, !UPT ;  /* 0x00000017ff1b7290 */ /* 0x000fe40008ffe4ff */
[----:B------:R-:W-:Y:S01]  /*1890*/  UIADD3.X UR21, UPT, UPT, URZ, UR23, URZ, UP0, !UPT ;  /* 0x00000017ff157290 */ /* 0x000fe200087fe4ff */
[----:B-1----:R-:W-:Y:S01]  /*18a0*/  SHF.L.U32 R2, R15, 0x1f, RZ ;  /* 0x0000001f0f027819 */ /* 0x002fe200000006ff */
[----:B------:R-:W-:Y:S01]  /*18b0*/  UMOV UR18, 0x0 ;  /* 0x0000000000127882 */ /* 0x000fe20000000000 */
[----:B------:R-:W-:Y:S01]  /*18c0*/  UMOV UR19, 0x10000000 ;  /* 0x1000000000137882 */ /* 0x000fe20000000000 */
[----:B------:R-:W-:Y:S01]  /*18d0*/  UMOV UR12, UR36 ;  /* 0x00000024000c7c82 */ /* 0x000fe20008000000 */
[----:B------:R1:W1:Y:S01]  /*18e0*/  SYNCS.PHASECHK.TRANS64.TRYWAIT P0, [UR8+0x30], R2 ;  /* 0x00003002ff0075a7 */ /* 0x0002620008001108 */
[----:B------:R-:W-:Y:S01]  /*18f0*/  ULEA UR8, UR17, UR4, 0xe ;  /* 0x0000000411087291 */ /* 0x000fe2000f8e70ff */
[----:B------:R-:W-:Y:S01]  /*1900*/  UMOV UR9, UR33 ;  /* 0x0000002100097c82 */ /* 0x000fe20008000000 */
[----:B------:R-:W-:-:S02]  /*1910*/  UMOV UR11, UR35 ;  /* 0x00000023000b7c82 */ /* 0x000fc40008000000 */
[----:B------:R-:W-:Y:S02]  /*1920*/  UIADD3 UR32, UPT, UPT, UR8, 0x3400, URZ ;  /* 0x0000340008207890 */ /* 0x000fe4000fffe0ff */
[----:B------:R-:W-:Y:S02]  /*1930*/  UIADD3 UR8, UPT, UPT, UR8, 0x1b400, URZ ;  /* 0x0001b40008087890 */ /* 0x000fe4000fffe0ff */
[----:B------:R-:W-:Y:S01]  /*1940*/  UIADD3 UR16, UPT, UPT, UR16, 0x1, URZ ;  /* 0x0000000110107890 */ /* 0x000fe2000fffe0ff */
[----:B------:R-:W-:Y:S01]  /*1950*/  UMOV UR24, UR5 ;  /* 0x0000000500187c82 */ /* 0x000fe20008000000 */
[----:B------:R-:W-:Y:S02]  /*1960*/  UMOV UR17, UR6 ;  /* 0x0000000600117c82 */ /* 0x000fe40008000000 */
[----:B------:R-:W-:Y:S01]  /*1970*/  UISETP.NE.AND UP0, UPT, UR16, UR5, UPT ;  /* 0x000000051000728c */ /* 0x000fe2000bf05270 */
[----:B------:R1:W-:Y:S02]  /*1980*/  UTMALDG.3D [UR32], [UR26], desc[UR18] ;  /* 0x000012201a0075b4 */ /* 0x0003e40008011000 */
[----:B------:R1:W-:Y:S06]  /*1990*/  UTMALDG.3D [UR8], [UR20], desc[UR18] ;  /* 0x00001208140075b4 */ /* 0x0003ec0008011000 */
[----:B------:R-:W-:Y:S05]  /*19a0*/  BRA.U UP0, `(.L_x_25) ;  /* 0xfffffffd00647547 */ /* 0x000fea000b83ffff */
.L_x_20:
[----:B-1----:R-:W-:Y:S01]  /*19b0*/  ULEA UR8, UR6, UR4, 0x3 ;  /* 0x0000000406087291 */ /* 0x002fe2000f8e18ff */
[----:B------:R-:W-:Y:S01]  /*19c0*/  SHF.L.U32 R2, R15, 0x1f, RZ ;  /* 0x0000001f0f027819 */ /* 0x000fe200000006ff */
[----:B------:R-:W-:Y:S01]  /*19d0*/  @!P1 SYNCS.ARRIVE.TRANS64.A1T0 RZ, [UR4+0x98], RZ ;  /* 0x000098ffffff99a7 */ /* 0x000fe20008100004 */
[----:B------:R-:W-:-:S06]  /*19e0*/  UISETP.GT.AND UP0, UPT, UR15, UR14, UPT ;  /* 0x0000000e0f00728c */ /* 0x000fcc000bf04270 */
[----:B--2---:R1:W2:Y:S03]  /*19f0*/  SYNCS.PHASECHK.TRANS64.TRYWAIT P0, [UR8+0x30], R2 ;  /* 0x00003002ff0075a7 */ /* 0x0042a60008001108 */
[----:B------:R-:W-:Y:S05]  /*1a00*/  BRA.U !UP0, `(.L_x_26) ;  /* 0x0000000108a87547 */ /* 0x000fea000b800000 */
[----:B------:R-:W-:Y:S01]  /*1a10*/  UIADD3 UR21, UPT, UPT, UR7, UR24, URZ ;  /* 0x0000001807157290 */ /* 0x000fe2000fffe0ff */
[----:B------:R-:W-:-:S11]  /*1a20*/  UMOV UR25, UR6 ;  /* 0x0000000600197c82 */ /* 0x000fd60008000000 */
.L_x_31:
[----:B-1----:R-:W-:Y:S01]  /*1a30*/  ULEA UR17, UR25, UR4, 0x3 ;  /* 0x0000000419117291 */ /* 0x002fe2000f8e18ff */
[----:B--2---:R-:W-:Y:S01]  /*1a40*/  @!P5 MOV R3, 0x8000 ;  /* 0x000080000003d802 */ /* 0x004fe20000000f00 */
[----:B--2---:R-:W-:Y:S10]  /*1a50*/  @P0 BRA `(.L_x_27) ;  /* 0x00000000000c0947 */ /* 0x004ff40003800000 */
[----:B------:R-:W-:-:S04]  /*1a60*/  SHF.L.U32 R4, R15, 0x1f, RZ ;  /* 0x0000001f0f047819 */ /* 0x000fc800000006ff */
[----:B------:R-:W2:Y:S02]  /*1a70*/  SYNCS.PHASECHK.TRANS64.TRYWAIT P0, [UR17+0x30], R4 ;  /* 0x00003004ff0075a7 */ /* 0x000ea40008001111 */
[----:B--2---:R-:W-:Y:S05]  /*1a80*/  @!P0 BRA `(.L_x_28) ;  /* 0x0000005400a08947 */ /* 0x004fea0003800000 */
.L_x_27:
[----:B------:R2:W-:Y:S01]  /*1a90*/  @!P5 SYNCS.ARRIVE.TRANS64 RZ, [UR17], R3 ;  /* 0x00000003ffffd9a7 */ /* 0x0005e20008000011 */
[----:B------:R-:W-:Y:S04]  /*1aa0*/  BSSY.RECONVERGENT B0, `(.L_x_29) ;  /* 0x0000003000007945 */ /* 0x000fe80003800200 */
[----:B------:R-:W-:Y:S05]  /*1ab0*/  @P4 BRA `(.L_x_30) ;  /* 0x0000000000044947 */ /* 0x000fea0003800000 */
[----:B------:R-:W-:Y:S05]  /*1ac0*/  BPT.TRAP 0x1 ;  /* 0x000000040000795c */ /* 0x000fea0000300000 */
.L_x_30:
[----:B------:R-:W-:Y:S05]  /*1ad0*/  BSYNC.RECONVERGENT B0 ;  /* 0x0000000000007941 */ /* 0x000fea0003800200 */
.L_x_29:
        /* <DEDUP_REMOVED lines=20> */
[----:B------:R-:W-:Y:S01]  /*1c20*/  UIADD3 UR8, UPT, UPT, UR8, 0x1b400, URZ ;  /* 0x0001b40008087890 */ /* 0x000fe2000fffe0ff */
[----:B------:R-:W-:Y:S01]  /*1c30*/  UMOV UR9, UR17 ;  /* 0x0000001100097c82 */ /* 0x000fe20008000000 */
[----:B------:R-:W-:Y:S01]  /*1c40*/  UMOV UR11, UR19 ;  /* 0x00000013000b7c82 */ /* 0x000fe20008000000 */
[----:B------:R-:W-:Y:S01]  /*1c50*/  UIADD3 UR24, UPT, UPT, UR24, 0x1, URZ ;  /* 0x0000000118187890 */ /* 0x000fe2000fffe0ff */
[----:B------:R-:W-:-:S03]  /*1c60*/  UMOV UR25, UR6 ;  /* 0x0000000600197c82 */ /* 0x000fc60008000000 */
[----:B------:R1:W-:Y:S01]  /*1c70*/  UTMALDG.3D [UR16], [UR30], desc[UR26] ;  /* 0x00001a101e0075b4 */ /* 0x0003e20008011000 */
[----:B------:R-:W-:Y:S01]  /*1c80*/  UISETP.NE.AND UP0, UPT, UR24, UR21, UPT ;  /* 0x000000151800728c */ /* 0x000fe2000bf05270 */
[----:B------:R1:W-:Y:S08]  /*1c90*/  UTMALDG.3D [UR8], [UR28], desc[UR26] ;  /* 0x00001a081c0075b4 */ /* 0x0003f00008011000 */
[----:B------:R-:W-:Y:S05]  /*1ca0*/  BRA.U UP0, `(.L_x_31) ;  /* 0xfffffffd00607547 */ /* 0x000fea000b83ffff */
.L_x_26:
[C---:B-1----:R-:W-:Y:S01]  /*1cb0*/  LEA R2, R14.reuse, UR4, 0x3 ;  /* 0x000000040e027c11 */ /* 0x042fe2000f8e18ff */
[----:B------:R-:W-:Y:S01]  /*1cc0*/  NOP ;  /* 0x0000000000007918 */ /* 0x000fe20000000000 */
[----:B--2---:R-:W-:Y:S02]  /*1cd0*/  SHF.L.U32 R3, R13, 0x1f, RZ ;  /* 0x0000001f0d037819 */ /* 0x004fe400000006ff */
[----:B------:R-:W-:Y:S02]  /*1ce0*/  LEA R4, R14, UR4, 0x4 ;  /* 0x000000040e047c11 */ /* 0x000fe4000f8e20ff */
[----:B------:R-:W1:Y:S02]  /*1cf0*/  SYNCS.PHASECHK.TRANS64.TRYWAIT P0, [R2+URZ+0xa0], R3 ;  /* 0x0000a003020075a7 */ /* 0x000e6400080011ff */
[----:B-1----:R-:W-:Y:S05]  /*1d00*/  @!P0 BRA `(.L_x_32) ;  /* 0x0000005400188947 */ /* 0x002fea0003800000 */
.L_x_120:
[----:B------:R-:W2:Y:S01]  /*1d10*/  LDS.128 R4, [R4+0x130] ;  /* 0x0001300004047984 */ /* 0x000ea20000000c00 */
[----:B---3--:R-:W-:Y:S01]  /*1d20*/  ISETP.GE.AND P0, PT, R26, 0x1, PT ;  /* 0x000000011a00780c */ /* 0x008fe20003f06270 */
[----:B-1----:R-:W-:Y:S01]  /*1d30*/  VIADD R2, R2, 0xb0 ;  /* 0x000000b002027836 */ /* 0x002fe20000000000 */
[----:B------:R-:W-:Y:S01]  /*1d40*/  @!PT LDS RZ, [RZ] ;  /* 0x00000000fffff984 */ /* 0x000fe20000000800 */
[----:B------:R-:W-:Y:S01]  /*1d50*/  @!PT LDS RZ, [RZ] ;  /* 0x00000000fffff984 */ /* 0x000fe20000000800 */
[----:B------:R-:W-:Y:S01]  /*1d60*/  @!PT LDS RZ, [RZ] ;  /* 0x00000000fffff984 */ /* 0x000fe20000000800 */
[----:B------:R-:W-:Y:S01]  /*1d70*/  @!PT LDS RZ, [RZ] ;  /* 0x00000000fffff984 */ /* 0x000fe20000000800 */
[----:B------:R1:W-:Y:S06]  /*1d80*/  MEMBAR.ALL.CTA ;  /* 0x0000000000007992 */ /* 0x0003ec0000008000 */
[----:B-1----:R-:W1:Y:S01]  /*1d90*/  FENCE.VIEW.ASYNC.S ;  /* 0x00000000000073c6 */ /* 0x002e620000000000 */
[----:B------:R-:W-:-:S04]  /*1da0*/  PRMT R2, RZ, 0x654, R2 ;  /* 0x00000654ff027816 */ /* 0x000fc80000000002 */
[----:B-1----:R1:W-:Y:S01]  /*1db0*/  SYNCS.ARRIVE.TRANS64.RED.A1T0 RZ, [R2+URZ], RZ ;  /* 0x000000ff02ff79a7 */ /* 0x0023e200081004ff */
[----:B--2---:R-:W-:-:S13]  /*1dc0*/  LOP3.LUT P2, RZ, R6, 0x1, RZ, 0xc0, !PT ;  /* 0x0000000106ff7812 */ /* 0x004fda000784c0ff */
[----:B------:R-:W-:Y:S01]  /*1dd0*/  @P2 SHF.R.U32.HI R3, RZ, 0x10, R5 ;  /* 0x00000010ff032819 */ /* 0x000fe20000011605 */
[----:B------:R-:W-:Y:S01]  /*1de0*/  VOTEU.ANY UP0, P2 ;  /* 0x0000000000ff7886 */ /* 0x000fe20001000100 */
[----:B------:R-:W-:Y:S02]  /*1df0*/  @P2 MOV R10, R4 ;  /* 0x00000004000a2202 */ /* 0x000fe40000000f00 */
[----:B------:R-:W-:Y:S02]  /*1e00*/  @P2 R2UR.BROADCAST UR8, R3 ;  /* 0x00000000030822ca */ /* 0x000fe400008e0000 */
[----:B------:R-:W-:-:S11]  /*1e10*/  @P2 LOP3.LUT R9, R5, 0xffff, RZ, 0xc0, !PT ;  /* 0x0000ffff05092812 */ /* 0x000fd600078ec0ff */
[----:B------:R-:W-:Y:S01]  /*1e20*/  @UP0 UMOV UR36, UR8 ;  /* 0x0000000800240c82 */ /* 0x000fe20008000000 */
[----:B-1----:R-:W-:Y:S05]  /*1e30*/  @!P0 BRA `(.L_x_33) ;  /* 0x0000000000b88947 */ /* 0x002fea0003800000 */
[----:B------:R-:W4:Y:S01]  /*1e40*/  LDC.64 R4, c[0x0][0xb18] ;  /* 0x0002c600ff047b82 */ /* 0x000f220000000a00 */
[----:B------:R-:W-:-:S07]  /*1e50*/  ISETP.NE.AND P3, PT, R26, 0x1, PT ;  /* 0x000000011a00780c */ /* 0x000fce0003f65270 */
[----:B------:R-:W1:Y:S08]  /*1e60*/  LDC.64 R6, c[0x0][0xb10] ;  /* 0x0002c400ff067b82 */ /* 0x000e700000000a00 */
[----:B------:R-:W2:Y:S08]  /*1e70*/  LDC R16, c[0x0][0xb20] ;  /* 0x0002c800ff107b82 */ /* 0x000eb00000000800 */
[----:B------:R-:W3:Y:S01]  /*1e80*/  LDC R17, c[0x0][0xb0c] ;  /* 0x0002c300ff117b82 */ /* 0x000ee20000000800 */
[----:B----4-:R-:W-:Y:S01]  /*1e90*/  IMAD.HI.U32 R19, R0, R5, RZ ;  /* 0x0000000500137227 */ /* 0x010fe200078e00ff */
[----:B------:R-:W-:-:S03]  /*1ea0*/  ISETP.NE.AND P0, PT, R4, 0x1, PT ;  /* 0x000000010400780c */ /* 0x000fc60003f05270 */
[----:B------:R-:W-:-:S03]  /*1eb0*/  IMAD.HI.U32 R5, R9, R5, RZ ;  /* 0x0000000509057227 */ /* 0x000fc600078e00ff */
[----:B------:R-:W4:Y:S01]  /*1ec0*/  LDC.64 R2, c[0x0][0xb28] ;  /* 0x0002ca00ff027b82 */ /* 0x000f220000000a00 */
[----:B-1----:R-:W-:-:S04]  /*1ed0*/  IMAD.HI.U32 R20, R8, R6, RZ ;  /* 0x0000000608147227 */ /* 0x002fc800078e00ff */
[----:B------:R-:W-:Y:S01]  /*1ee0*/  IMAD.HI.U32 R21, R10, R6, RZ ;  /* 0x000000060a157227 */ /* 0x000fe200078e00ff */
[----:B------:R-:W-:Y:S02]  /*1ef0*/  SHF.R.U32.HI R20, RZ, R7, R20 ;  /* 0x00000007ff147219 */ /* 0x000fe40000011614 */
[-C--:B--2---:R-:W-:Y:S02]  /*1f00*/  SHF.R.U32.HI R19, RZ, R16.reuse, R19 ;  /* 0x00000010ff137219 */ /* 0x084fe40000011613 */
[----:B------:R-:W-:Y:S02]  /*1f10*/  SHF.R.U32.HI R5, RZ, R16, R5 ;  /* 0x00000010ff057219 */ /* 0x000fe40000011605 */
[----:B------:R-:W-:Y:S02]  /*1f20*/  SEL R19, R0, R19, !P0 ;  /* 0x0000001300137207 */ /* 0x000fe40004000000 */
[----:B------:R-:W-:Y:S02]  /*1f30*/  SHF.R.U32.HI R21, RZ, R7, R21 ;  /* 0x00000007ff157219 */ /* 0x000fe40000011615 */
[----:B---3--:R-:W-:-:S02]  /*1f40*/  ISETP.NE.AND P1, PT, R17, 0x1, PT ;  /* 0x000000011100780c */ /* 0x008fc40003f25270 */
[----:B------:R-:W-:Y:S02]  /*1f50*/  SEL R5, R9, R5, !P0 ;  /* 0x0000000509057207 */ /* 0x000fe40004000000 */
[----:B------:R-:W-:Y:S02]  /*1f60*/  SEL R20, R8, R20, !P1 ;  /* 0x0000001408147207 */ /* 0x000fe40004800000 */
[----:B------:R-:W-:Y:S01]  /*1f70*/  SEL R21, R10, R21, !P1 ;  /* 0x000000150a157207 */ /* 0x000fe20004800000 */
[----:B----4-:R-:W-:-:S04]  /*1f80*/  IMAD.HI.U32 R18, R19, R2, RZ ;  /* 0x0000000213127227 */ /* 0x010fc800078e00ff */
        /* <DEDUP_REMOVED lines=10> */
[----:B------:R-:W-:-:S04]  /*2030*/  @!P0 IMAD.HI.U32 R7, R21, R2, RZ ;  /* 0x0000000215078227 */ /* 0x000fc800078e00ff */
[----:B------:R-:W-:Y:S01]  /*2040*/  IMAD.MOV R2, RZ, RZ, -R6 ;  /* 0x000000ffff027224 */ /* 0x000fe200078e0a06 */
[----:B------:R-:W-:Y:S02]  /*2050*/  @!P0 SHF.R.U32.HI R3, RZ, R3, R7 ;  /* 0x00000003ff038219 */ /* 0x000fe40000011607 */
[----:B------:R-:W-:Y:S01]  /*2060*/  IADD3 R7, PT, PT, -R5, RZ, RZ ;  /* 0x000000ff05077210 */ /* 0x000fe20007ffe1ff */
[----:B------:R-:W-:Y:S01]  /*2070*/  IMAD R2, R26, R2, R5 ;  /* 0x000000021a027224 */ /* 0x000fe200078e0205 */
        /* <DEDUP_REMOVED lines=10> */
.L_x_33:
[----:B------:R-:W1:Y:S02]  /*2120*/  LDCU UR8, c[0x0][0xb30] ;  /* 0x00016600ff0877ac */ /* 0x000e640008000800 */
[----:B-1----:R-:W-:-:S09]  /*2130*/  UISETP.NE.AND UP0, UPT, UR8, 0x1, UPT ;  /* 0x000000010800788c */ /* 0x002fd2000bf05270 */
[----:B------:R-:W-:Y:S05]  /*2140*/  BRA.U UP0, `(.L_x_34) ;  /* 0x0000000100407547 */ /* 0x000fea000b800000 */
[----:B------:R-:W1:Y:S08]  /*2150*/  LDC.64 R4, c[0x0][0xb10] ;  /* 0x0002c400ff047b82 */ /* 0x000e700000000a00 */
[----:B------:R-:W2:Y:S08]  /*2160*/  LDC.64 R2, c[0x0][0xb18] ;  /* 0x0002c600ff027b82 */ /* 0x000eb00000000a00 */
[----:B------:R-:W3:Y:S08]  /*2170*/  LDC R6, c[0x0][0xb20] ;  /* 0x0002c800ff067b82 */ /* 0x000ef00000000800 */
[----:B------:R-:W4:Y:S01]  /*2180*/  LDC R7, c[0x0][0xb0c] ;  /* 0x0002c300ff077b82 */ /* 0x000f220000000800 */
[----:B-1----:R-:W-:-:S05]  /*2190*/  IMAD.HI.U32 R4, R10, R4, RZ ;  /* 0x000000040a047227 */ /* 0x002fca00078e00ff */
[----:B------:R-:W-:Y:S01]  /*21a0*/  SHF.R.U32.HI R4, RZ, R5, R4 ;  /* 0x00000005ff047219 */ /* 0x000fe20000011604 */
[----:B--2---:R-:W-:Y:S01]  /*21b0*/  IMAD.HI.U32 R3, R9, R3, RZ ;  /* 0x0000000309037227 */ /* 0x004fe200078e00ff */
[----:B------:R-:W-:-:S04]  /*21c0*/  ISETP.NE.AND P0, PT, R2, 0x1, PT ;  /* 0x000000010200780c */ /* 0x000fc80003f05270 */
[----:B---3--:R-:W-:-:S04]  /*21d0*/  SHF.R.U32.HI R3, RZ, R6, R3 ;  /* 0x00000006ff037219 */ /* 0x008fc80000011603 */
[----:B------:R-:W-:Y:S02]  /*21e0*/  SEL R3, R9, R3, !P0 ;  /* 0x0000000309037207 */ /* 0x000fe40004000000 */
[----:B----4-:R-:W-:-:S04]  /*21f0*/  ISETP.NE.AND P1, PT, R7, 0x1, PT ;  /* 0x000000010700780c */ /* 0x010fc80003f25270 */
[----:B------:R-:W-:-:S05]  /*2200*/  SEL R4, R10, R4, !P1 ;  /* 0x000000040a047207 */ /* 0x000fca0004800000 */
[----:B------:R-:W-:Y:S02]  /*2210*/  IMAD.IADD R5, R3, 0x1, -R4 ;  /* 0x0000000103057824 */ /* 0x000fe400078e0a04 */
[----:B------:R-:W-:Y:S02]  /*2220*/  IMAD.IADD R3, R4, 0x1, -R3 ;  /* 0x0000000104037824 */ /* 0x000fe400078e0a03 */
[----:B------:R-:W-:Y:S02]  /*2230*/  IMAD R10, R5, R7, R10 ;  /* 0x00000007050a7224 */ /* 0x000fe400078e020a */
[----:B------:R-:W-:-:S07]  /*2240*/  IMAD R9, R3, R2, R9 ;  /* 0x0000000203097224 */ /* 0x000fce00078e0209 */
.L_x_34:
[----:B------:R-:W-:Y:S01]  /*2250*/  VIADD R14, R14, 0x1 ;  /* 0x000000010e0e7836 */ /* 0x000fe20000000000 */
[----:B------:R-:W-:Y:S01]  /*2260*/  PLOP3.LUT P1, PT, PT, PT, PT, 0x80, 0x8 ;  /* 0x000000000008781c */ /* 0x000fe20003f2f070 */
[----:B------:R-:W-:Y:S02]  /*2270*/  IMAD.IADD R21, R10, 0x1, R59 ;  /* 0x000000010a157824 */ /* 0x000fe400078e023b */
[----:B------:R-:W-:Y:S01]  /*2280*/  IMAD.IADD R20, R9, 0x1, R58 ;  /* 0x0000000109147824 */ /* 0x000fe200078e023a */
[----:B------:R-:W-:-:S04]  /*2290*/  ISETP.NE.AND P0, PT, R14, 0x2, PT ;  /* 0x000000020e00780c */ /* 0x000fc80003f05270 */
[----:B------:R-:W-:Y:S02]  /*22a0*/  SEL R2, RZ, 0x1, P0 ;  /* 0x00000001ff027807 */ /* 0x000fe40000000000 */
[----:B------:R-:W-:Y:S02]  /*22b0*/  SEL R14, R14, RZ, P0 ;  /* 0x000000ff0e0e7207 */ /* 0x000fe40000000000 */
[----:B------:R-:W-:Y:S01]  /*22c0*/  LOP3.LUT R13, R13, R2, RZ, 0x3c, !PT ;  /* 0x000000020d0d7212 */ /* 0x000fe200078e3cff */
[----:B------:R-:W-:Y:S06]  /*22d0*/  @P2 BRA `(.L_x_35) ;  /* 0xfffffff000a02947 */ /* 0x000fec000383ffff */
[----:B------:R-:W-:Y:S01]  /*22e0*/  UIADD3 UR4, UPT, UPT, UR4, 0x30, URZ ;  /* 0x0000003004047890 */ /* 0x000fe2000fffe0ff */
[----:B------:R-:W-:-:S03]  /*22f0*/  SHF.L.U32 R2, R15, 0x1f, RZ ;  /* 0x0000001f0f027819 */ /* 0x000fc600000006ff */
[----:B------:R-:W-:-:S09]  /*2300*/  ULEA UR5, UR6, UR4, 0x3 ;  /* 0x0000000406057291 */ /* 0x000fd2000f8e18ff */
[----:B------:R-:W1:Y:S02]  /*2310*/  SYNCS.PHASECHK.TRANS64.TRYWAIT P0, [UR5], R2 ;  /* 0x00000002ff0075a7 */ /* 0x000e640008001105 */
[----:B-1----:R-:W-:Y:S05]  /*2320*/  @!P0 BRA `(.L_x_36) ;  /* 0x0000004c00a48947 */ /* 0x002fea0003800000 */
.L_x_122:
[----:B------:R-:W-:-:S04]  /*2330*/  UIADD3 UR6, UPT, UPT, UR6, 0x1, URZ ;  /* 0x0000000106067890 */ /* 0x000fc8000fffe0ff */
[----:B------:R-:W-:-:S04]  /*2340*/  UISETP.NE.AND UP0, UPT, UR6, 0x6, UPT ;  /* 0x000000060600788c */ /* 0x000fc8000bf05270 */
[----:B------:R-:W-:Y:S02]  /*2350*/  USEL UR7, URZ, 0x1, UP0 ;  /* 0x00000001ff077887 */ /* 0x000fe40008000000 */
[----:B------:R-:W-:-:S04]  /*2360*/  USEL UR6, UR6, URZ, UP0 ;  /* 0x000000ff06067287 */ /* 0x000fc80008000000 */
[----:B------:R-:W-:Y:S01]  /*2370*/  ULEA UR5, UR6, UR4, 0x3 ;  /* 0x0000000406057291 */ /* 0x000fe2000f8e18ff */
[----:B-1----:R-:W-:-:S04]  /*2380*/  LOP3.LUT R2, R15, UR7, RZ, 0x3c, !PT ;  /* 0x000000070f027c12 */ /* 0x002fc8000f8e3cff */
[----:B------:R-:W-:-:S04]  /*2390*/  SHF.L.U32 R3, R2, 0x1f, RZ ;  /* 0x0000001f02037819 */ /* 0x000fc800000006ff */
[----:B------:R-:W1:Y:S02]  /*23a0*/  SYNCS.PHASECHK.TRANS64.TRYWAIT P0, [UR5], R3 ;  /* 0x00000003ff0075a7 */ /* 0x000e640008001105 */
[----:B-1----:R-:W-:Y:S05]  /*23b0*/  @!P0 BRA `(.L_x_37) ;  /* 0x0000004c00988947 */ /* 0x002fea0003800000 */
.L_x_124:
[----:B------:R-:W-:-:S04]  /*23c0*/  UIADD3 UR6, UPT, UPT, UR6, 0x1, URZ ;  /* 0x0000000106067890 */ /* 0x000fc8000fffe0ff */
[----:B------:R-:W-:-:S04]  /*23d0*/  UISETP.NE.AND UP0, UPT, UR6, 0x6, UPT ;  /* 0x000000060600788c */ /* 0x000fc8000bf05270 */
[----:B------:R-:W-:Y:S02]  /*23e0*/  USEL UR7, URZ, 0x1, UP0 ;  /* 0x00000001ff077887 */ /* 0x000fe40008000000 */
[----:B------:R-:W-:-:S04]  /*23f0*/  USEL UR6, UR6, URZ, UP0 ;  /* 0x000000ff06067287 */ /* 0x000fc80008000000 */
[----:B------:R-:W-:Y:S01]  /*2400*/  ULEA UR5, UR6, UR4, 0x3 ;  /* 0x0000000406057291 */ /* 0x000fe2000f8e18ff */
[----:B------:R-:W-:-:S04]  /*2410*/  LOP3.LUT R2, R2, UR7, RZ, 0x3c, !PT ;  /* 0x0000000702027c12 */ /* 0x000fc8000f8e3cff */
[----:B-1----:R-:W-:-:S04]  /*2420*/  SHF.L.U32 R3, R2, 0x1f, RZ ;  /* 0x0000001f02037819 */ /* 0x002fc800000006ff */
[----:B------:R-:W1:Y:S02]  /*2430*/  SYNCS.PHASECHK.TRANS64.TRYWAIT P0, [UR5], R3 ;  /* 0x00000003ff0075a7 */ /* 0x000e640008001105 */
[----:B-1----:R-:W-:Y:S05]  /*2440*/  @!P0 BRA `(.L_x_38) ;  /* 0x0000004c008c8947 */ /* 0x002fea0003800000 */
.L_x_126:
        /* <DEDUP_REMOVED lines=9> */
.L_x_128:
        /* <DEDUP_REMOVED lines=9> */
.L_x_130:
[----:B------:R-:W-:-:S04]  /*2570*/  UIADD3 UR6, UPT, UPT, UR6, 0x1, URZ ;  /* 0x0000000106067890 */ /* 0x000fc8000fffe0ff */
[----:B------:R-:W-:-:S04]  /*2580*/  UISETP.NE.AND UP0, UPT, UR6, 0x6, UPT ;  /* 0x000000060600788c */ /* 0x000fc8000bf05270 */
[----:B------:R-:W-:Y:S02]  /*2590*/  USEL UR5, URZ, 0x1, UP0 ;  /* 0x00000001ff057887 */ /* 0x000fe40008000000 */
[----:B------:R-:W-:-:S04]  /*25a0*/  USEL UR6, UR6, URZ, UP0 ;  /* 0x000000ff06067287 */ /* 0x000fc80008000000 */
[----:B------:R-:W-:Y:S01]  /*25b0*/  ULEA UR6, UR6, UR4, 0x3 ;  /* 0x0000000406067291 */ /* 0x000fe2000f8e18ff */
[----:B------:R-:W-:-:S04]  /*25c0*/  LOP3.LUT R2, R2, UR5, RZ, 0x3c, !PT ;  /* 0x0000000502027c12 */ /* 0x000fc8000f8e3cff */
[----:B------:R-:W-:Y:S01]  /*25d0*/  SHF.L.U32 R2, R2, 0x1f, RZ ;  /* 0x0000001f02027819 */ /* 0x000fe200000006ff */
[----:B-1--4-:R-:W-:-:S07]  /*25e0*/  IMAD.U32 R0, RZ, RZ, UR6 ;  /* 0x00000006ff007e24 */ /* 0x012fce000f8e00ff */
.L_x_41:
[----:B-1----:R1:W2:Y:S02]  /*25f0*/  SYNCS.PHASECHK.TRANS64.TRYWAIT P0, [R0+URZ], R2 ;  /* 0x00000002000075a7 */ /* 0x0022a400080011ff */
[----:B--2---:R-:W-:Y:S05]  /*2600*/  @!P0 NANOSLEEP.SYNCS 0x989680 ;  /* 0x009896800000895d */ /* 0x004fea0003900000 */
[----:B------:R-:W2:Y:S02]  /*2610*/  @!P0 SYNCS.PHASECHK.TRANS64 P0, [R0+URZ], R2 ;  /* 0x00000002000085a7 */ /* 0x000ea400080010ff */
[----:B--2---:R-:W-:Y:S05]  /*2620*/  @P0 EXIT ;  /* 0x000000000000094d */ /* 0x004fea0003800000 */
[----:B------:R-:W-:Y:S05]  /*2630*/  BRA `(.L_x_41) ;  /* 0xfffffffc00ec7947 */ /* 0x000fea000383ffff */
.L_x_17:
[----:B------:R-:W-:-:S04]  /*2640*/  UISETP.NE.AND UP1, UPT, UR37, URZ, UPT ;  /* 0x000000ff2500728c */ /* 0x000fc8000bf25270 */
[----:B------:R-:W-:-:S09]  /*2650*/  UISETP.NE.OR UP1, UPT, UR8, 0x1, UP1 ;  /* 0x000000010800788c */ /* 0x000fd20008f25670 */
[----:B------:R-:W-:Y:S05]  /*2660*/  BRA.U UP1, `(.L_x_42) ;  /* 0x0000000501487547 */ /* 0x000fea000b800000 */
[----:B------:R-:W-:Y:S01]  /*2670*/  ISETP.NE.AND P2, PT, R2, RZ, PT ;  /* 0x000000ff0200720c */ /* 0x000fe20003f45270 */
[----:B------:R-:W-:Y:S01]  /*2680*/  IMAD.MOV.U32 R12, RZ, RZ, 0x1 ;  /* 0x00000001ff0c7424 */ /* 0x000fe200078e00ff */
[----:B------:R-:W-:Y:S02]  /*2690*/  CS2R R10, SRZ ;  /* 0x00000000000a7805 */ /* 0x000fe4000001ff00 */
[----:B------:R-:W-:Y:S01]  /*26a0*/  CS2R R8, SRZ ;  /* 0x0000000000087805 */ /* 0x000fe2000001ff00 */
[----:B------:R-:W-:Y:S01]  /*26b0*/  UMOV UR4, 0x400 ;  /* 0x0000040000047882 */ /* 0x000fe20000000000 */
[----:B------:R-:W-:Y:S01]  /*26c0*/  UMOV UR6, URZ ;  /* 0x000000ff00067c82 */ /* 0x000fe20008000000 */
[----:B------:R-:W-:-:S12]  /*26d0*/  ULEA UR37, UR37, UR4, 0x18 ;  /* 0x0000000425257291 */ /* 0x000fd8000f8ec0ff */
.L_x_46:
[----:B------:R-:W-:Y:S02]  /*26e0*/  LEA R0, R8, UR37, 0x3 ;  /* 0x0000002508007c11 */ /* 0x000fe4000f8e18ff */
[----:B------:R-:W-:-:S03]  /*26f0*/  SHF.L.U32 R4, R9, 0x1f, RZ ;  /* 0x0000001f09047819 */ /* 0x000fc600000006ff */
[----:B------:R-:W-:Y:S01]  /*2700*/  VIADD R5, R0, 0x110 ;  /* 0x0000011000057836 */ /* 0x000fe20000000000 */
[----:B------:R-:W1:Y:S02]  /*2710*/  SYNCS.PHASECHK.TRANS64.TRYWAIT P0, [R0+URZ+0x100], R4 ;  /* 0x00010004000075a7 */ /* 0x000e6400080011ff */
[----:B-1----:R-:W-:Y:S05]  /*2720*/  @!P0 BRA `(.L_x_43) ;  /* 0x0000004c001c8947 */ /* 0x002fea0003800000 */
.L_x_131:
[----:B------:R-:W-:Y:S01]  /*2730*/  ULEA UR5, UR6, UR37, 0x3 ;  /* 0x0000002506057291 */ /* 0x000fe2000f8e18ff */
[----:B-1----:R-:W-:Y:S01]  /*2740*/  PRMT R0, RZ, 0x654, R5 ;  /* 0x00000654ff007816 */ /* 0x002fe20000000005 */
[----:B------:R-:W-:Y:S01]  /*2750*/  @!P2 IMAD.MOV.U32 R4, RZ, RZ, 0x10 ;  /* 0x00000010ff04a424 */ /* 0x000fe200078e00ff */
[----:B------:R-:W-:Y:S01]  /*2760*/  SHF.L.U32 R5, R12, 0x1f, RZ ;  /* 0x0000001f0c057819 */ /* 0x000fe200000006ff */
[----:B------:R-:W-:Y:S01]  /*2770*/  UIADD3 UR4, UPT, UPT, UR5, 0xa0, URZ ;  /* 0x000000a005047890 */ /* 0x000fe2000fffe0ff */
[----:B------:R1:W-:Y:S05]  /*2780*/  SYNCS.ARRIVE.TRANS64.RED.A1T0 RZ, [R0+URZ], RZ ;  /* 0x000000ff00ff79a7 */ /* 0x0003ea00081004ff */
[----:B------:R-:W-:Y:S01]  /*2790*/  IMAD.U32 R6, RZ, RZ, UR4 ;  /* 0x00000004ff067e24 */ /* 0x000fe2000f8e00ff */
[----:B------:R-:W2:Y:S04]  /*27a0*/  SYNCS.PHASECHK.TRANS64.TRYWAIT P0, [UR5+0xb0], R5 ;  /* 0x0000b005ff0075a7 */ /* 0x000ea80008001105 */
[----:B------:R-:W-:Y:S01]  /*27b0*/  PRMT R6, R2, 0x654, R6 ;  /* 0x0000065402067816 */ /* 0x000fe20000000006 */
[----:B-12---:R-:W-:Y:S06]  /*27c0*/  @!P0 BRA `(.L_x_44) ;  /* 0x0000004c00088947 */ /* 0x006fec0003800000 */
.L_x_133:
[----:B------:R-:W-:Y:S01]  /*27d0*/  ULEA UR4, UR6, UR37, 0x4 ;  /* 0x0000002506047291 */ /* 0x000fe2000f8e20ff */
[----:B------:R-:W-:Y:S01]  /*27e0*/  SEL R3, R6, R3, !P2 ;  /* 0x0000000306037207 */ /* 0x000fe20005000000 */
[----:B------:R-:W-:Y:S01]  /*27f0*/  UIADD3 UR5, UPT, UPT, UR5, 0xa0, URZ ;  /* 0x000000a005057890 */ /* 0x000fe2000fffe0ff */
[----:B-1----:R-:W-:Y:S01]  /*2800*/  LEA R0, R11, UR37, 0x3 ;  /* 0x000000250b007c11 */ /* 0x002fe2000f8e18ff */
[----:B------:R-:W-:Y:S01]  /*2810*/  UIADD3 UR4, UPT, UPT, UR4, 0x130, URZ ;  /* 0x0000013004047890 */ /* 0x000fe2000fffe0ff */
[----:B------:R1:W-:Y:S01]  /*2820*/  @!P2 SYNCS.ARRIVE.TRANS64.RED RZ, [R3+URZ], R4 ;  /* 0x0000000403ffa9a7 */ /* 0x0003e200080004ff */
[----:B------:R-:W-:Y:S01]  /*2830*/  UIADD3 UR6, UPT, UPT, UR6, 0x1, URZ ;  /* 0x0000000106067890 */ /* 0x000fe2000fffe0ff */
[----:B------:R-:W-:-:S03]  /*2840*/  VIADD R8, R8, 0x1 ;  /* 0x0000000108087836 */ /* 0x000fc60000000000 */
[----:B------:R-:W-:Y:S02]  /*2850*/  UISETP.NE.AND UP0, UPT, UR6, 0x2, UPT ;  /* 0x000000020600788c */ /* 0x000fe4000bf05270 */
[----:B------:R-:W-:Y:S01]  /*2860*/  ISETP.NE.AND P0, PT, R8, 0x2, PT ;  /* 0x000000020800780c */ /* 0x000fe20003f05270 */
[----:B------:R-:W-:Y:S06]  /*2870*/  UGETNEXTWORKID.BROADCAST [UR4], [UR5] ;  /* 0x00000000040073ca */ /* 0x000fec0008000100 */
[----:B------:R-:W-:Y:S02]  /*2880*/  USEL UR4, URZ, 0x1, UP0 ;  /* 0x00000001ff047887 */ /* 0x000fe40008000000 */
[----:B------:R-:W-:-:S04]  /*2890*/  USEL UR6, UR6, URZ, UP0 ;  /* 0x000000ff06067287 */ /* 0x000fc80008000000 */
[----:B------:R-:W-:Y:S02]  /*28a0*/  LOP3.LUT R12, R12, UR4, RZ, 0x3c, !PT ;  /* 0x000000040c0c7c12 */ /* 0x000fe4000f8e3cff */
[----:B-1----:R-:W-:-:S04]  /*28b0*/  SHF.L.U32 R4, R10, 0x1f, RZ ;  /* 0x0000001f0a047819 */ /* 0x002fc800000006ff */
[----:B------:R-:W1:Y:S02]  /*28c0*/  SYNCS.PHASECHK.TRANS64.TRYWAIT P1, [R0+URZ+0xa0], R4 ;  /* 0x0000a004000075a7 */ /* 0x000e6400080211ff */
[----:B-1----:R-:W-:Y:S05]  /*28d0*/  @!P1 BRA `(.L_x_45) ;  /* 0x0000004800dc9947 */ /* 0x002fea0003800000 */
.L_x_134:
[C---:B-1----:R-:W-:Y:S01]  /*28e0*/  LEA R4, R11.reuse, UR37, 0x4 ;  /* 0x000000250b047c11 */ /* 0x042fe2000f8e20ff */
[----:B------:R-:W-:Y:S01]  /*28f0*/  VIADD R0, R0, 0xb0 ;  /* 0x000000b000007836 */ /* 0x000fe20000000000 */
[----:B------:R-:W-:Y:S01]  /*2900*/  SEL R8, R8, RZ, P0 ;  /* 0x000000ff08087207 */ /* 0x000fe20000000000 */
[----:B------:R-:W-:-:S03]  /*2910*/  VIADD R11, R11, 0x1 ;  /* 0x000000010b0b7836 */ /* 0x000fc60000000000 */
[----:B------:R-:W1:Y:S01]  /*2920*/  LDS.128 R4, [R4+0x130] ;  /* 0x0001300004047984 */ /* 0x000e620000000c00 */
[----:B------:R-:W-:Y:S02]  /*2930*/  PRMT R0, RZ, 0x654, R0 ;  /* 0x00000654ff007816 */ /* 0x000fe40000000000 */
[C---:B------:R-:W-:Y:S01]  /*2940*/  ISETP.NE.AND P1, PT, R11.reuse, 0x2, PT ;  /* 0x000000020b00780c */ /* 0x040fe20003f25270 */
[----:B------:R-:W-:Y:S01]  /*2950*/  @!PT LDS RZ, [RZ] ;  /* 0x00000000fffff984 */ /* 0x000fe20000000800 */
[----:B------:R-:W-:Y:S01]  /*2960*/  @!PT LDS RZ, [RZ] ;  /* 0x00000000fffff984 */ /* 0x000fe20000000800 */
[----:B------:R-:W-:Y:S01]  /*2970*/  @!PT LDS RZ, [RZ] ;  /* 0x00000000fffff984 */ /* 0x000fe20000000800 */
[----:B------:R-:W-:Y:S01]  /*2980*/  @!PT LDS RZ, [RZ] ;  /* 0x00000000fffff984 */ /* 0x000fe20000000800 */
[----:B------:R2:W-:Y:S06]  /*2990*/  MEMBAR.ALL.CTA ;  /* 0x0000000000007992 */ /* 0x0005ec0000008000 */
[----:B--2---:R-:W2:Y:S01]  /*29a0*/  FENCE.VIEW.ASYNC.S ;  /* 0x00000000000073c6 */ /* 0x004ea20000000000 */
[----:B------:R-:W-:Y:S01]  /*29b0*/  SEL R11, R11, RZ, P1 ;  /* 0x000000ff0b0b7207 */ /* 0x000fe20000800000 */
[----:B--2---:R2:W-:Y:S01]  /*29c0*/  SYNCS.ARRIVE.TRANS64.RED.A1T0 RZ, [R0+URZ], RZ ;  /* 0x000000ff00ff79a7 */ /* 0x0045e200081004ff */
[----:B-1----:R-:W-:-:S02]  /*29d0*/  LOP3.LUT P3, RZ, R6, 0x1, RZ, 0xc0, !PT ;  /* 0x0000000106ff7812 */ /* 0x002fc4000786c0ff */
[----:B------:R-:W-:-:S04]  /*29e0*/  SEL R4, RZ, 0x1, P1 ;  /* 0x00000001ff047807 */ /* 0x000fc80000800000 */
[----:B------:R-:W-:Y:S02]  /*29f0*/  LOP3.LUT R10, R10, R4, RZ, 0x3c, !PT ;  /* 0x000000040a0a7212 */ /* 0x000fe400078e3cff */
[----:B--2---:R-:W-:-:S04]  /*2a00*/  SEL R0, RZ, 0x1, P0 ;  /* 0x00000001ff007807 */ /* 0x004fc80000000000 */
[----:B------:R-:W-:Y:S01]  /*2a10*/  LOP3.LUT R9, R9, R0, RZ, 0x3c, !PT ;  /* 0x0000000009097212 */ /* 0x000fe200078e3cff */
[----:B------:R-:W-:Y:S06]  /*2a20*/  @P3 BRA `(.L_x_46) ;  /* 0xfffffffc002c3947 */ /* 0x000fec000383ffff */
[----:B------:R-:W-:Y:S01]  /*2a30*/  ULEA UR5, UR6, UR37, 0x3 ;  /* 0x0000002506057291 */ /* 0x000fe2000f8e18ff */
[----:B------:R-:W-:-:S08]  /*2a40*/  SHF.L.U32 R2, R12, 0x1f, RZ ;  /* 0x0000001f0c027819 */ /* 0x000fd000000006ff */
[----:B------:R-:W1:Y:S02]  /*2a50*/  SYNCS.PHASECHK.TRANS64 P0, [UR5+0xb0], R2 ;  /* 0x0000b002ff0075a7 */ /* 0x000e640008001005 */
[----:B-1----:R-:W-:Y:S05]  /*2a60*/  @P0 BRA `(.L_x_47) ;  /* 0x0000000000080947 */ /* 0x002fea0003800000 */
[----:B------:R-:W1:Y:S02]  /*2a70*/  SYNCS.PHASECHK.TRANS64.TRYWAIT P0, [UR5+0xb0], R2 ;  /* 0x0000b002ff0075a7 */ /* 0x000e640008001105 */
[----:B-1----:R-:W-:Y:S05]  /*2a80*/  @!P0 BRA `(.L_x_48) ;  /* 0x0000004800848947 */ /* 0x002fea0003800000 */
.L_x_47:
[----:B------:R-:W-:-:S04]  /*2a90*/  UIADD3 UR4, UPT, UPT, UR6, 0x1, URZ ;  /* 0x0000000106047890 */ /* 0x000fc8000fffe0ff */
[----:B------:R-:W-:-:S04]  /*2aa0*/  UISETP.NE.AND UP0, UPT, UR4, 0x2, UPT ;  /* 0x000000020400788c */ /* 0x000fc8000bf05270 */
[----:B------:R-:W-:Y:S02]  /*2ab0*/  USEL UR7, URZ, 0x1, UP0 ;  /* 0x00000001ff077887 */ /* 0x000fe40008000000 */
[----:B------:R-:W-:-:S04]  /*2ac0*/  USEL UR4, UR4, URZ, UP0 ;  /* 0x000000ff04047287 */ /* 0x000fc80008000000 */
[----:B------:R-:W-:Y:S01]  /*2ad0*/  ULEA UR4, UR4, UR37, 0x3 ;  /* 0x0000002504047291 */ /* 0x000fe2000f8e18ff */
[----:B-1----:R-:W-:-:S04]  /*2ae0*/  LOP3.LUT R2, R12, UR7, RZ, 0x3c, !PT ;  /* 0x000000070c027c12 */ /* 0x002fc8000f8e3cff */
[----:B------:R-:W-:-:S04]  /*2af0*/  SHF.L.U32 R0, R2, 0x1f, RZ ;  /* 0x0000001f02007819 */ /* 0x000fc800000006ff */
[----:B------:R-:W1:Y:S02]  /*2b00*/  SYNCS.PHASECHK.TRANS64 P0, [UR4+0xb0], R0 ;  /* 0x0000b000ff0075a7 */ /* 0x000e640008001004 */
[----:B-1----:R-:W-:Y:S05]  /*2b10*/  @P0 EXIT ;  /* 0x000000000000094d */ /* 0x002fea0003800000 */
[----:B------:R-:W-:Y:S02]  /*2b20*/  SHF.L.U32 R2, R2, 0x1f, RZ ;  /* 0x0000001f02027819 */ /* 0x000fe400000006ff */
[----:B------:R-:W-:-:S07]  /*2b30*/  MOV R0, UR4 ;  /* 0x0000000400007c02 */ /* 0x000fce0008000f00 */
.L_x_49:
[----:B-1----:R1:W2:Y:S02]  /*2b40*/  SYNCS.PHASECHK.TRANS64.TRYWAIT P0, [R0+URZ+0xb0], R2 ;  /* 0x0000b002000075a7 */ /* 0x0022a400080011ff */
[----:B--2---:R-:W-:Y:S05]  /*2b50*/  @!P0 NANOSLEEP.SYNCS 0x989680 ;  /* 0x009896800000895d */ /* 0x004fea0003900000 */
[----:B------:R-:W2:Y:S02]  /*2b60*/  @!P0 SYNCS.PHASECHK.TRANS64 P0, [R0+URZ+0xb0], R2 ;  /* 0x0000b002000085a7 */ /* 0x000ea400080010ff */
[----:B--2---:R-:W-:Y:S05]  /*2b70*/  @P0 EXIT ;  /* 0x000000000000094d */ /* 0x004fea0003800000 */
[----:B------:R-:W-:Y:S05]  /*2b80*/  BRA `(.L_x_49) ;  /* 0xfffffffc00ec7947 */ /* 0x000fea000383ffff */
.L_x_42:
[----:B------:R-:W-:-:S09]  /*2b90*/  UISETP.NE.AND UP1, UPT, UR8, URZ, UPT ;  /* 0x000000ff0800728c */ /* 0x000fd2000bf25270 */
[----:B------:R-:W-:Y:S05]  /*2ba0*/  BRA.U UP1, `(.L_x_50) ;  /* 0x0000001101347547 */ /* 0x000fea000b800000 */
[----:B------:R-:W-:Y:S01]  /*2bb0*/  UMOV UR4, 0x40 ;  /* 0x0000004000047882 */ /* 0x000fe20000000000 */
[----:B------:R-:W-:Y:S01]  /*2bc0*/  NOP ;  /* 0x0000000000007918 */ /* 0x000fe20000000000 */
[----:B------:R-:W-:Y:S01]  /*2bd0*/  ULEA UR4, UR37, UR4, 0x18 ;  /* 0x0000000425047291 */ /* 0x000fe2000f8ec0ff */
[----:B------:R-:W-:Y:S02]  /*2be0*/  UMOV UR5, 0x400 ;  /* 0x0000040000057882 */ /* 0x000fe40000000000 */
[----:B------:R-:W-:-:S06]  /*2bf0*/  ULEA UR37, UR37, UR5, 0x18 ;  /* 0x0000000525257291 */ /* 0x000fcc000f8ec0ff */
[----:B------:R-:W1:Y:S02]  /*2c00*/  LDS.U8 R0, [UR4+0x1c] ;  /* 0x00001c04ff007984 */ /* 0x000e640008000000 */
[----:B-1----:R-:W-:-:S13]  /*2c10*/  ISETP.NE.AND P0, PT, R0, RZ, PT ;  /* 0x000000ff0000720c */ /* 0x002fda0003f05270 */
[----:B------:R-:W-:Y:S05]  /*2c20*/  @P0 BRA `(.L_x_51) ;  /* 0x0000000000580947 */ /* 0x000fea0003800000 */
[----:B------:R-:W-:-:S13]  /*2c30*/  ELECT P0, URZ, PT ;  /* 0x0000000000ff782f */ /* 0x000fda0003800000 */
[----:B------:R-:W-:Y:S05]  /*2c40*/  @!P0 BRA `(.L_x_52) ;  /* 0x0000000000608947 */ /* 0x000fea0003800000 */
[----:B------:R-:W-:Y:S01]  /*2c50*/  UMOV UR5, 0x10 ;  /* 0x0000001000057882 */ /* 0x000fe20000000000 */
[----:B------:R-:W-:Y:S01]  /*2c60*/  HFMA2 R0, -RZ, RZ, 0, 5.9604644775390625e-08 ;  /* 0x00000001ff007431 */ /* 0x000fe200000001ff */
[----:B------:R-:W-:-:S03]  /*2c70*/  MOV R2, 0xffff ;  /* 0x0000ffff00027802 */ /* 0x000fc60000000f00 */
[----:B------:R-:W-:Y:S04]  /*2c80*/  DEPBAR.LE SB1, 0x36 ;  /* 0x00009d800000791a */ /* 0x000fe80000000000 */
[----:B------:R-:W1:Y:S02]  /*2c90*/  UTCATOMSWS.FIND_AND_SET.ALIGN UP0, UR5, UR5 ;  /* 0x00000005000575e3 */ /* 0x000e640008000800 */
[----:B-1----:R-:W-:Y:S01]  /*2ca0*/  MOV R3, UR5 ;  /* 0x0000000500037c02 */ /* 0x002fe20008000f00 */
[----:B------:R-:W-:Y:S06]  /*2cb0*/  BRA.U UP0, `(.L_x_53) ;  /* 0x0000000100187547 */ /* 0x000fec000b800000 */
.L_x_54:
[----:B------:R-:W-:Y:S05]  /*2cc0*/  NANOSLEEP 0x64 ;  /* 0x000000640000795d */ /* 0x000fea0003800000 */
[----:B------:R-:W-:-:S05]  /*2cd0*/  UMOV UR5, 0x10 ;  /* 0x0000001000057882 */ /* 0x000fca0000000000 */
[----:B------:R-:W-:Y:S04]  /*2ce0*/  DEPBAR.LE SB1, 0x36 ;  /* 0x00009d800000791a */ /* 0x000fe80000000000 */
[----:B------:R-:W1:Y:S02]  /*2cf0*/  UTCATOMSWS.FIND_AND_SET.ALIGN UP0, UR5, UR5 ;  /* 0x00000005000575e3 */ /* 0x000e640008000800 */
[----:B-1----:R-:W-:Y:S01]  /*2d00*/  MOV R3, UR5 ;  /* 0x0000000500037c02 */ /* 0x002fe20008000f00 */
[----:B------:R-:W-:Y:S05]  /*2d10*/  BRA.U !UP0, `(.L_x_54) ;  /* 0xfffffffd08e87547 */ /* 0x000fea000b83ffff */
.L_x_53:
[-C--:B------:R-:W-:Y:S02]  /*2d20*/  SHF.L.U32 R2, R2, R3.reuse, RZ ;  /* 0x0000000302027219 */ /* 0x080fe400000006ff */
[----:B------:R-:W-:Y:S01]  /*2d30*/  SHF.L.U32 R0, R0, R3, RZ ;  /* 0x0000000300007219 */ /* 0x000fe200000006ff */
[----:B------:R-:W-:Y:S02]  /*2d40*/  IMAD.SHL.U32 R3, R3, 0x20, RZ ;  /* 0x0000002003037824 */ /* 0x000fe400078e00ff */
[----:B------:R1:W-:Y:S04]  /*2d50*/  ATOMS.OR RZ, [UR4+0x14], R2 ;  /* 0x00001402ffff798c */ /* 0x0003e8000b000004 */
[----:B------:R1:W-:Y:S04]  /*2d60*/  ATOMS.OR RZ, [UR4+0x18], R0 ;  /* 0x00001800ffff798c */ /* 0x0003e8000b000004 */
[----:B------:R1:W-:Y:S01]  /*2d70*/  STS [UR37+0x150], R3 ;  /* 0x00015003ff007988 */ /* 0x0003e20008000825 */
[----:B------:R-:W-:Y:S05]  /*2d80*/  BRA `(.L_x_52) ;  /* 0x0000000000107947 */ /* 0x000fea0003800000 */
.L_x_51:
[----:B------:R-:W-:Y:S02]  /*2d90*/  MOV R0, 0xffffffff ;  /* 0xffffffff00007802 */ /* 0x000fe40000000f00 */
[----:B------:R-:W-:-:S03]  /*2da0*/  MOV R2, 0x2dd0 ;  /* 0x00002dd000027802 */ /* 0x000fc60000000f00 */
[----:B------:R1:W-:Y:S04]  /*2db0*/  STS [UR37+0x150], R0 ;  /* 0x00015000ff007988 */ /* 0x0003e80008000825 */
[----:B-1-3-5:R-:W-:Y:S05]  /*2dc0*/  CALL.REL.NOINC `($__internal_1_$__cuda_sm10x_tcgen05_guardrail_trap_phase_invalid_during_alloc) ;  /* 0x0000004c00587944 */ /* 0x02afea0003c00000 */
.L_x_52:
[----:B------:R-:W-:Y:S05]  /*2dd0*/  WARPSYNC.ALL ;  /* 0x0000000000007948 */ /* 0x000fea0003800000 */
[----:B------:R-:W2:Y:S01]  /*2de0*/  S2UR UR5, SR_CgaCtaId ;  /* 0x00000000000579c3 */ /* 0x000ea20000008800 */
[----:B------:R-:W-:Y:S01]  /*2df0*/  UMOV UR4, 0x400 ;  /* 0x0000040000047882 */ /* 0x000fe20000000000 */
[----:B------:R-:W-:-:S06]  /*2e00*/  NOP ;  /* 0x0000000000007918 */ /* 0x000fcc0000000000 */
[----:B------:R-:W-:Y:S06]  /*2e10*/  BAR.ARV 0x6, 0xa0 ;  /* 0x0182800000007b1d */ /* 0x000fec0000002000 */
[----:B------:R-:W4:Y:S01]  /*2e20*/  LDCU UR7, c[0x0][0x38c] ;  /* 0x00007180ff0777ac */ /* 0x000f220008000800 */
[----:B------:R-:W-:Y:S01]  /*2e30*/  IMAD.MOV.U32 R11, RZ, RZ, 0x1 ;  /* 0x00000001ff0b7424 */ /* 0x000fe200078e00ff */
[----:B------:R-:W-:Y:S01]  /*2e40*/  CS2R R8, SRZ ;  /* 0x0000000000087805 */ /* 0x000fe2000001ff00 */
[----:B------:R-:W-:Y:S01]  /*2e50*/  IMAD.MOV.U32 R10, RZ, RZ, RZ ;  /* 0x000000ffff0a7224 */ /* 0x000fe200078e00ff */
[----:B------:R-:W3:Y:S01]  /*2e60*/  LDCU UR6, c[0x0][0x38c] ;  /* 0x00007180ff0677ac */ /* 0x000ee20008000800 */
[----:B------:R-:W-:Y:S01]  /*2e70*/  UMOV UR13, URZ ;  /* 0x000000ff000d7c82 */ /* 0x000fe20008000000 */
[----:B------:R-:W-:Y:S01]  /*2e80*/  UMOV UR12, URZ ;  /* 0x000000ff000c7c82 */ /* 0x000fe20008000000 */
[----:B--2---:R-:W-:Y:S01]  /*2e90*/  ULEA UR5, UR5, UR4, 0x18 ;  /* 0x0000000405057291 */ /* 0x004fe2000f8ec0ff */
[----:B------:R-:W-:Y:S01]  /*2ea0*/  UMOV UR32, 0x0 ;  /* 0x0000000000207882 */ /* 0x000fe20000000000 */
[----:B------:R-:W-:-:S02]  /*2eb0*/  UMOV UR33, 0x4118490 ;  /* 0x0411849000217882 */ /* 0x000fc40000000000 */
[----:B------:R-:W-:Y:S02]  /*2ec0*/  UIADD3 UR15, UPT, UPT, UR5, 0x3400, URZ ;  /* 0x00003400050f7890 */ /* 0x000fe4000fffe0ff */
[----:B------:R-:W-:Y:S02]  /*2ed0*/  UIADD3 UR14, UPT, UPT, UR5, 0x1b400, URZ ;  /* 0x0001b400050e7890 */ /* 0x000fe4000fffe0ff */
[----:B----4-:R-:W-:Y:S01]  /*2ee0*/  UIADD3 UR7, UPT, UPT, UR7, 0x7f, URZ ;  /* 0x0000007f07077890 */ /* 0x010fe2000fffe0ff */
[----:B-1----:R-:W1:Y:S01]  /*2ef0*/  LDS R0, [UR5+0x150] ;  /* 0x00015005ff007984 */ /* 0x002e620008000800 */
[----:B------:R-:W-:Y:S02]  /*2f00*/  USHF.R.U32.HI UR15, URZ, 0x4, UR15 ;  /* 0x00000004ff0f7899 */ /* 0x000fe4000801160f */
[----:B------:R-:W-:Y:S02]  /*2f10*/  USHF.R.S32.HI UR4, URZ, 0x1f, UR7 ;  /* 0x0000001fff047899 */ /* 0x000fe40008011407 */
[----:B------:R-:W-:-:S02]  /*2f20*/  USHF.R.U32.HI UR14, URZ, 0x4, UR14 ;  /* 0x00000004ff0e7899 */ /* 0x000fc4000801160e */
[----:B------:R-:W-:Y:S01]  /*2f30*/  ULEA.HI UR4, UR4, UR7, URZ, 0x7 ;  /* 0x0000000704047291 */ /* 0x000fe2000f8f38ff */
[----:B------:R-:W-:Y:S01]  /*2f40*/  UMOV UR30, 0x0 ;  /* 0x00000000001e7882 */ /* 0x000fe20000000000 */
[----:B------:R-:W-:Y:S02]  /*2f50*/  UMOV UR31, 0x4118490 ;  /* 0x04118490001f7882 */ /* 0x000fe40000000000 */
[----:B------:R-:W-:Y:S01]  /*2f60*/  USHF.R.S32.HI UR4, URZ, 0x7, UR4 ;  /* 0x00000007ff047899 */ /* 0x000fe20008011404 */
[----:B------:R-:W-:Y:S01]  /*2f70*/  UMOV UR28, 0x0 ;  /* 0x00000000001c7882 */ /* 0x000fe20000000000 */
[----:B------:R-:W-:Y:S02]  /*2f80*/  UMOV UR29, 0x4118490 ;  /* 0x04118490001d7882 */ /* 0x000fe40000000000 */
[----:B------:R-:W-:Y:S01]  /*2f90*/  UISETP.LT.AND UP0, UPT, UR4, 0x1, UPT ;  /* 0x000000010400788c */ /* 0x000fe2000bf01270 */
[----:B------:R-:W-:Y:S01]  /*2fa0*/  UMOV UR26, 0x0 ;  /* 0x00000000001a7882 */ /* 0x000fe20000000000 */
[----:B------:R-:W-:-:S02]  /*2fb0*/  UMOV UR27, 0x4118490 ;  /* 0x04118490001b7882 */ /* 0x000fc40000000000 */
[----:B------:R-:W-:Y:S01]  /*2fc0*/  USEL UR8, UR4, 0x1, !UP0 ;  /* 0x0000000104087887 */ /* 0x000fe2000c000000 */
[----:B------:R-:W-:Y:S01]  /*2fd0*/  UMOV UR24, 0x0 ;  /* 0x0000000000187882 */ /* 0x000fe20000000000 */
[----:B------:R-:W-:Y:S01]  /*2fe0*/  UMOV UR25, 0x4118490 ;  /* 0x0411849000197882 */ /* 0x000fe20000000000 */
[----:B------:R-:W-:Y:S01]  /*2ff0*/  UMOV UR22, 0x0 ;  /* 0x0000000000167882 */ /* 0x000fe20000000000 */
[----:B------:R-:W-:Y:S01]  /*3000*/  UMOV UR23, 0x4118490 ;  /* 0x0411849000177882 */ /* 0x000fe20000000000 */
[----:B------:R-:W-:Y:S02]  /*3010*/  ULOP3.LUT UR15, UR15, 0x3fff, URZ, 0xc0, !UPT ;  /* 0x00003fff0f0f7892 */ /* 0x000fe4000f8ec0ff */
[----:B------:R-:W-:Y:S02]  /*3020*/  ULOP3.LUT UR14, UR14, 0x3fff, URZ, 0xc0, !UPT ;  /* 0x00003fff0e0e7892 */ /* 0x000fe4000f8ec0ff */
[----:B------:R-:W-:Y:S02]  /*3030*/  UIADD3 UR8, UPT, UPT, -UR8, URZ, URZ ;  /* 0x000000ff08087290 */ /* 0x000fe4000fffe1ff */
[----:B---3--:R-:W-:Y:S01]  /*3040*/  UISETP.GE.AND UP3, UPT, UR6, 0x1, UPT ;  /* 0x000000010600788c */ /* 0x008fe2000bf66270 */
[----:B------:R-:W-:Y:S01]  /*3050*/  UMOV UR20, 0x0 ;  /* 0x0000000000147882 */ /* 0x000fe20000000000 */
[----:B------:R-:W-:Y:S01]  /*3060*/  UMOV UR21, 0x4118490 ;  /* 0x0411849000157882 */ /* 0x000fe20000000000 */
[----:B------:R-:W-:Y:S01]  /*3070*/  UMOV UR18, 0x0 ;  /* 0x0000000000127882 */ /* 0x000fe20000000000 */
[----:B------:R-:W-:Y:S01]  /*3080*/  UMOV UR19, 0x4118490 ;  /* 0x0411849000137882 */ /* 0x000fe20000000000 */
[----:B-1----:R-:W-:-:S15]  /*3090*/  R2UR UR16, R0 ;  /* 0x00000000001072ca */ /* 0x002fde00000e0000 */
.L_x_61:
[----:B------:R-:W-:Y:S02]  /*30a0*/  LEA R0, R10, UR5, 0x3 ;  /* 0x000000050a007c11 */ /* 0x000fe4000f8e18ff */
[----:B------:R-:W-:Y:S02]  /*30b0*/  SHF.L.U32 R2, R9, 0x1f, RZ ;  /* 0x0000001f09027819 */ /* 0x000fe400000006ff */
[----:B------:R-:W-:Y:S01]  /*30c0*/  PLOP3.LUT P0, PT, PT, PT, UP3, 0x80, 0x8 ;  /* 0x000000000008781c */ /* 0x000fe20003f0f038 */
[----:B------:R-:W-:Y:S01]  /*30d0*/  VIADD R3, R0, 0xb0 ;  /* 0x000000b000037836 */ /* 0x000fe20000000000 */
[----:B-1----:R-:W1:Y:S02]  /*30e0*/  SYNCS.PHASECHK.TRANS64.TRYWAIT P1, [R0+URZ+0xa0], R2 ;  /* 0x0000a002000075a7 */ /* 0x002e6400080211ff */
[----:B-1-3--:R-:W-:Y:S09]  /*30f0*/  @!P1 BRA `(.L_x_55) ;  /* 0x0000004400009947 */ /* 0x00aff20003800000 */
.L_x_136:
[----:B------:R-:W-:Y:S01]  /*3100*/  LEA R4, R10, UR5, 0x4 ;  /* 0x000000050a047c11 */ /* 0x000fe2000f8e20ff */
[----:B------:R-:W-:Y:S01]  /*3110*/  @UP3 ULEA UR7, UR12, UR5, 0x3 ;  /* 0x000000050c073291 */ /* 0x000fe2000f8e18ff */
[----:B------:R-:W-:Y:S01]  /*3120*/  PLOP3.LUT P2, PT, PT, PT, PT, 0x80, 0x8 ;  /* 0x000000000008781c */ /* 0x000fe20003f4f070 */
[----:B------:R-:W-:Y:S01]  /*3130*/  ULEA UR6, UR13, UR5, 0x3 ;  /* 0x000000050d067291 */ /* 0x000fe2000f8e18ff */
[----:B------:R-:W-:Y:S01]  /*3140*/  PRMT R3, RZ, 0x654, R3 ;  /* 0x00000654ff037816 */ /* 0x000fe20000000003 */
[----:B------:R-:W-:Y:S01]  /*3150*/  ULEA.HI UR9, UR13, UR13, URZ, 0x1 ;  /* 0x0000000d0d097291 */ /* 0x000fe2000f8f08ff */
[----:B------:R-:W2:Y:S01]  /*3160*/  LDS.128 R4, [R4+0x130] ;  /* 0x0001300004047984 */ /* 0x000ea20000000c00 */
[----:B-1----:R-:W-:Y:S02]  /*3170*/  @P0 SHF.L.U32 R2, R8, 0x1f, RZ ;  /* 0x0000001f08020819 */ /* 0x002fe400000006ff */
[----:B------:R-:W-:Y:S01]  /*3180*/  SHF.L.U32 R0, R11, 0x1f, RZ ;  /* 0x0000001f0b007819 */ /* 0x000fe200000006ff */
[----:B------:R-:W-:Y:S01]  /*3190*/  @!PT LDS RZ, [RZ] ;  /* 0x00000000fffff984 */ /* 0x000fe20000000800 */
[----:B------:R-:W-:Y:S01]  /*31a0*/  @!PT LDS RZ, [RZ] ;  /* 0x00000000fffff984 */ /* 0x000fe20000000800 */
[----:B------:R-:W-:Y:S01]  /*31b0*/  @!PT LDS RZ, [RZ] ;  /* 0x00000000fffff984 */ /* 0x000fe20000000800 */
[----:B------:R-:W-:Y:S01]  /*31c0*/  @!PT LDS RZ, [RZ] ;  /* 0x00000000fffff984 */ /* 0x000fe20000000800 */
[----:B------:R1:W-:Y:S06]  /*31d0*/  MEMBAR.ALL.CTA ;  /* 0x0000000000007992 */ /* 0x0003ec0000008000 */
[----:B-1----:R-:W1:Y:S02]  /*31e0*/  FENCE.VIEW.ASYNC.S ;  /* 0x00000000000073c6 */ /* 0x002e640000000000 */
[----:B-1----:R1:W-:Y:S01]  /*31f0*/  SYNCS.ARRIVE.TRANS64.RED.A1T0 RZ, [R3+URZ], RZ ;  /* 0x000000ff03ff79a7 */ /* 0x0023e200081004ff */
[----:B------:R1:W3:Y:S01]  /*3200*/  @P0 SYNCS.PHASECHK.TRANS64.TRYWAIT P2, [UR7], R2 ;  /* 0x00000002ff0005a7 */ /* 0x0002e20008041107 */
[----:B------:R-:W-:-:S02]  /*3210*/  USHF.L.U32 UR7, UR9, 0x5, URZ ;  /* 0x0000000509077899 */ /* 0x000fc400080006ff */
[----:B------:R-:W-:Y:S01]  /*3220*/  ULOP3.LUT UR9, UR9, 0xffe, URZ, 0xc0, !UPT ;  /* 0x00000ffe09097892 */ /* 0x000fe2000f8ec0ff */
[----:B--2---:R-:W-:Y:S01]  /*3230*/  LOP3.LUT P1, RZ, R6, 0x1, RZ, 0xc0, !PT ;  /* 0x0000000106ff7812 */ /* 0x004fe2000782c0ff */
[----:B------:R-:W-:Y:S02]  /*3240*/  ULOP3.LUT UR7, UR7, 0xffffffc0, URZ, 0xc0, !UPT ;  /* 0xffffffc007077892 */ /* 0x000fe4000f8ec0ff */
[----:B------:R-:W-:Y:S02]  /*3250*/  UIADD3 UR9, UPT, UPT, -UR9, UR13, URZ ;  /* 0x0000000d09097290 */ /* 0x000fe4000fffe1ff */
[----:B------:R-:W-:-:S04]  /*3260*/  UIADD3 UR7, UPT, UPT, UR16, UR7, URZ ;  /* 0x0000000710077290 */ /* 0x000fc8000fffe0ff */
[----:B------:R-:W-:Y:S01]  /*3270*/  ULEA UR7, UR9, UR7, 0x14 ;  /* 0x0000000709077291 */ /* 0x000fe2000f8ea0ff */
[----:B------:R-:W2:Y:S02]  /*3280*/  SYNCS.PHASECHK.TRANS64.TRYWAIT P0, [UR6+0xe0], R0 ;  /* 0x0000e000ff0075a7 */ /* 0x000ea40008001106 */
[----:B-123--:R-:W-:Y:S09]  /*3290*/  @!P0 BRA `(.L_x_56) ;  /* 0x0000004000ac8947 */ /* 0x00eff20003800000 */
.L_x_138:
[----:B------:R-:W-:Y:S01]  /*32a0*/  IADD3 R10, PT, PT, R10, 0x1, RZ ;  /* 0x000000010a0a7810 */ /* 0x000fe20007ffe0ff */
[----:B------:R-:W-:Y:S06]  /*32b0*/  BRA.U !UP3, `(.L_x_57) ;  /* 0x000000050b107547 */ /* 0x000fec000b800000 */
[----:B------:R-:W-:Y:S01]  /*32c0*/  UPLOP3.LUT UP4, UPT, UPT, UPT, UPT, 0x40, 0x4 ;  /* 0x000000000004789c */ /* 0x000fe20003f8e870 */
[----:B------:R-:W-:Y:S01]  /*32d0*/  UMOV UR11, UR8 ;  /* 0x00000008000b7c82 */ /* 0x000fe20008000000 */
[----:B------:R-:W-:Y:S01]  /*32e0*/  UMOV UR10, UR4 ;  /* 0x00000004000a7c82 */ /* 0x000fe20008000000 */
[----:B------:R-:W-:-:S08]  /*32f0*/  UMOV UR17, UR12 ;  /* 0x0000000c00117c82 */ /* 0x000fd00008000000 */
.L_x_60:
[----:B------:R-:W-:Y:S02]  /*3300*/  UIADD3 UR11, UPT, UPT, UR11, 0x1, URZ ;  /* 0x000000010b0b7890 */ /* 0x000fe4000fffe0ff */
[----:B--2---:R-:W-:Y:S02]  /*3310*/  ULEA UR9, UR17, UR5, 0x3 ;  /* 0x0000000511097291 */ /* 0x004fe4000f8e18ff */
[----:B------:R-:W-:Y:S01]  /*3320*/  UISETP.NE.AND UP0, UPT, UR11, URZ, UPT ;  /* 0x000000ff0b00728c */ /* 0x000fe2000bf05270 */
[----:B---3--:R-:W-:Y:S10]  /*3330*/  @P2 BRA `(.L_x_58) ;  /* 0x00000000000c2947 */ /* 0x008ff40003800000 */
[----:B-1----:R-:W-:Y:S04]  /*3340*/  SHF.L.U32 R2, R8, 0x1f, RZ ;  /* 0x0000001f08027819 */ /* 0x002fe800000006ff */
[----:B------:R-:W1:Y:S02]  /*3350*/  SYNCS.PHASECHK.TRANS64.TRYWAIT P0, [UR9], R2 ;  /* 0x00000002ff0075a7 */ /* 0x000e640008001109 */
[----:B-1----:R-:W-:Y:S05]  /*3360*/  @!P0 BRA `(.L_x_59) ;  /* 0x0000004000908947 */ /* 0x002fea0003800000 */
.L_x_58:
[----:B------:R-:W-:Y:S01]  /*3370*/  UISETP.NE.AND UP1, UPT, UR10, 0x1, UPT ;  /* 0x000000010a00788c */ /* 0x000fe2000bf25270 */
[----:B------:R-:W-:Y:S01]  /*3380*/  PLOP3.LUT P2, PT, PT, PT, PT, 0x80, 0x8 ;  /* 0x000000000008781c */ /* 0x000fe20003f4f070 */
[----:B------:R-:W-:Y:S02]  /*3390*/  UIADD3 UR12, UPT, UPT, UR17, 0x1, URZ ;  /* 0x00000001110c7890 */ /* 0x000fe4000fffe0ff */
[----:B------:R-:W-:Y:S02]  /*33a0*/  ULEA UR64, UR17, UR15, 0xa ;  /* 0x0000000f11407291 */ /* 0x000fe4000f8e50ff */
[----:B------:R-:W-:Y:S01]  /*33b0*/  UISETP.NE.AND UP2, UPT, UR12, 0x6, UPT ;  /* 0x000000060c00788c */ /* 0x000fe2000bf45270 */
[----:B------:R-:W-:Y:S01]  /*33c0*/  PLOP3.LUT P0, PT, PT, PT, UP1, 0x80, 0x8 ;  /* 0x000000000008781c */ /* 0x000fe20003f0f018 */
[----:B------:R-:W-:Y:S02]  /*33d0*/  ULEA UR62, UR17, UR14, 0xa ;  /* 0x0000000e113e7291 */ /* 0x000fe4000f8e50ff */
[----:B------:R-:W-:Y:S02]  /*33e0*/  USEL UR35, URZ, 0x1, UP2 ;  /* 0x00000001ff237887 */ /* 0x000fe40009000000 */
[----:B------:R-:W-:Y:S02]  /*33f0*/  USEL UR12, UR12, URZ, UP2 ;  /* 0x000000ff0c0c7287 */ /* 0x000fe40009000000 */
[----:B------:R-:W-:Y:S02]  /*3400*/  UIADD3 UR60, UPT, UPT, UR64, 0x80, URZ ;  /* 0x00000080403c7890 */ /* 0x000fe4000fffe0ff */
[----:B------:R-:W-:Y:S01]  /*3410*/  @UP1 ULEA UR34, UR12, UR5, 0x3 ;  /* 0x000000050c221291 */ /* 0x000fe2000f8e18ff */
[----:B------:R-:W-:Y:S01]  /*3420*/  LOP3.LUT R8, R8, UR35, RZ, 0x3c, !PT ;  /* 0x0000002308087c12 */ /* 0x000fe2000f8e3cff */
[----:B------:R-:W-:Y:S02]  /*3430*/  UIADD3 UR58, UPT, UPT, UR62, 0x80, URZ ;  /* 0x000000803e3a7890 */ /* 0x000fe4000fffe0ff */
[----:B------:R-:W-:Y:S01]  /*3440*/  UIADD3 UR56, UPT, UPT, UR64, 0x100, URZ ;  /* 0x0000010040387890 */ /* 0x000fe2000fffe0ff */
[----:B-1----:R-:W-:Y:S01]  /*3450*/  @P0 SHF.L.U32 R0, R8, 0x1f, RZ ;  /* 0x0000001f08000819 */ /* 0x002fe200000006ff */
[----:B------:R-:W-:Y:S02]  /*3460*/  UIADD3 UR54, UPT, UPT, UR62, 0x100, URZ ;  /* 0x000001003e367890 */ /* 0x000fe4000fffe0ff */
[----:B------:R-:W-:Y:S01]  /*3470*/  UIADD3 UR52, UPT, UPT, UR64, 0x180, URZ ;  /* 0x0000018040347890 */ /* 0x000fe2000fffe0ff */
[----:B------:R2:W3:Y:S01]  /*3480*/  @P0 SYNCS.PHASECHK.TRANS64.TRYWAIT P2, [UR34], R0 ;  /* 0x00000000ff0005a7 */ /* 0x0004e20008041122 */
[----:B------:R-:W-:Y:S02]  /*3490*/  UIADD3 UR50, UPT, UPT, UR62, 0x180, URZ ;  /* 0x000001803e327890 */ /* 0x000fe4000fffe0ff */
        /* <DEDUP_REMOVED lines=9> */
[----:B------:R-:W-:Y:S01]  /*3530*/  UIADD3 UR10, UPT, UPT, UR10, -0x1, URZ ;  /* 0xffffffff0a0a7890 */ /* 0x000fe2000fffe0ff */
[----:B------:R-:W-:Y:S01]  /*3540*/  UMOV UR65, 0x40004040 ;  /* 0x4000404000417882 */ /* 0x000fe20000000000 */
[----:B------:R-:W-:Y:S01]  /*3550*/  UMOV UR63, 0x40004040 ;  /* 0x40004040003f7882 */ /* 0x000fe20000000000 */
[----:B------:R-:W-:Y:S01]  /*3560*/  UMOV UR61, 0x40004040 ;  /* 0x40004040003d7882 */ /* 0x000fe20000000000 */
[----:B------:R2:W-:Y:S01]  /*3570*/  UTCHMMA gdesc[UR64], gdesc[UR62], tmem[UR7], tmem[UR32], idesc[UR33], UP4 ;  /* 0x00ff203e400075ea */ /* 0x0005e2000a000007 */
[----:B------:R-:W-:Y:S01]  /*3580*/  UPLOP3.LUT UP4, UPT, UPT, UPT, UPT, 0x80, 0x8 ;  /* 0x000000000008789c */ /* 0x000fe20003f8f070 */
[----:B------:R-:W-:Y:S01]  /*3590*/  UMOV UR59, 0x40004040 ;  /* 0x40004040003b7882 */ /* 0x000fe20000000000 */
[----:B------:R-:W-:Y:S01]  /*35a0*/  UMOV UR57, 0x40004040 ;  /* 0x4000404000397882 */ /* 0x000fe20000000000 */
[----:B------:R2:W-:Y:S01]  /*35b0*/  UTCHMMA gdesc[UR60], gdesc[UR58], tmem[UR7], tmem[UR30], idesc[UR31], UPT ;  /* 0x00ff1e3a3c0075ea */ /* 0x0005e2000b800007 */
        /* <DEDUP_REMOVED lines=14> */
[----:B------:R-:W-:Y:S01]  /*36a0*/  UMOV UR35, 0x40004040 ;  /* 0x4000404000237882 */ /* 0x000fe20000000000 */
[----:B------:R2:W-:Y:S01]  /*36b0*/  UTCHMMA gdesc[UR40], gdesc[UR38], tmem[UR7], tmem[UR20], idesc[UR21], UPT ;  /* 0x00ff1426280075ea */ /* 0x0005e2000b800007 */
[----:B------:R2:W-:Y:S01]  /*36c0*/  UTCHMMA gdesc[UR36], gdesc[UR34], tmem[UR7], tmem[UR18], idesc[UR19], UPT ;  /* 0x00ff1222240075ea */ /* 0x0005e2000b800007 */
[----:B------:R2:W-:Y:S01]  /*36d0*/  UTCBAR [UR9], URZ ;  /* 0x000000ff090073e9 */ /* 0x0005e200080000ff */
[----:B------:R-:W-:Y:S01]  /*36e0*/  UMOV UR17, UR12 ;  /* 0x0000000c00117c82 */ /* 0x000fe20008000000 */
[----:B------:R-:W-:Y:S05]  /*36f0*/  BRA.U UP0, `(.L_x_60) ;  /* 0xfffffffd00007547 */ /* 0x000fea000b83ffff */
.L_x_57:
[----:B------:R-:W-:Y:S01]  /*3700*/  UIADD3 UR13, UPT, UPT, UR13, 0x1, URZ ;  /* 0x000000010d0d7890 */ /* 0x000fe2000fffe0ff */
[C---:B------:R-:W-:Y:S01]  /*3710*/  ISETP.NE.AND P0, PT, R10.reuse, 0x2, PT ;  /* 0x000000020a00780c */ /* 0x040fe20003f05270 */
[----:B--2---:R-:W-:Y:S02]  /*3720*/  UIADD3 UR7, UPT, UPT, UR6, 0xc0, URZ ;  /* 0x000000c006077890 */ /* 0x004fe4000fffe0ff */
[----:B------:R-:W-:Y:S01]  /*3730*/  UISETP.NE.AND UP0, UPT, UR13, 0x4, UPT ;  /* 0x000000040d00788c */ /* 0x000fe2000bf05270 */
[----:B-1----:R-:W-:Y:S02]  /*3740*/  SEL R0, RZ, 0x1, P0 ;  /* 0x00000001ff007807 */ /* 0x002fe40000000000 */
[----:B------:R-:W-:Y:S01]  /*3750*/  SEL R10, R10, RZ, P0 ;  /* 0x000000ff0a0a7207 */ /* 0x000fe20000000000 */
[----:B------:R-:W-:Y:S01]  /*3760*/  USEL UR6, URZ, 0x1, UP0 ;  /* 0x00000001ff067887 */ /* 0x000fe20008000000 */
[----:B------:R-:W-:Y:S01]  /*3770*/  LOP3.LUT R9, R9, R0, RZ, 0x3c, !PT ;  /* 0x0000000009097212 */ /* 0x000fe200078e3cff */
[----:B------:R-:W-:Y:S01]  /*3780*/  USEL UR13, UR13, URZ, UP0 ;  /* 0x000000ff0d0d7287 */ /* 0x000fe20008000000 */
[----:B------:R1:W-:Y:S03]  /*3790*/  UTCBAR [UR7], URZ ;  /* 0x000000ff070073e9 */ /* 0x0003e600080000ff */
[----:B------:R-:W-:Y:S01]  /*37a0*/  LOP3.LUT R11, R11, UR6, RZ, 0x3c, !PT ;  /* 0x000000060b0b7c12 */ /* 0x000fe2000f8e3cff */
[----:B------:R-:W-:Y:S07]  /*37b0*/  @P1 BRA `(.L_x_61) ;  /* 0xfffffff800381947 */ /* 0x000fee000383ffff */
[----:B------:R-:W2:Y:S01]  /*37c0*/  S2UR UR4, SR_CgaCtaId ;  /* 0x00000000000479c3 */ /* 0x000ea20000008800 */
[----:B------:R-:W-:Y:S01]  /*37d0*/  ELECT P0, URZ, PT ;  /* 0x0000000000ff782f */ /* 0x000fe20003800000 */
[----:B------:R-:W-:Y:S01]  /*37e0*/  IMAD.MOV.U32 R0, RZ, RZ, 0x1 ;  /* 0x00000001ff007424 */ /* 0x000fe200078e00ff */
[----:B------:R-:W-:Y:S01]  /*37f0*/  UIADD3 UR5, UPT, UPT, UR5, 0xe0, URZ ;  /* 0x000000e005057890 */ /* 0x000fe2000fffe0ff */
[----:B------:R-:W-:Y:S01]  /*3800*/  SHF.L.U32 R2, R11, 0x1f, RZ ;  /* 0x0000001f0b027819 */ /* 0x000fe200000006ff */
[----:B------:R-:W-:-:S03]  /*3810*/  UMOV UR6, 0x40 ;  /* 0x0000004000067882 */ /* 0x000fc60000000000 */
[----:B------:R-:W-:Y:S01]  /*3820*/  UVIRTCOUNT.DEALLOC.SMPOOL 0x80 ;  /* 0x000000800000784c */ /* 0x000fe20000000000 */
[----:B--2---:R-:W-:Y:S02]  /*3830*/  ULEA UR4, UR4, UR6, 0x18 ;  /* 0x0000000604047291 */ /* 0x004fe4000f8ec0ff */
[----:B------:R-:W-:-:S07]  /*3840*/  ULEA UR6, UR13, UR5, 0x3 ;  /* 0x000000050d067291 */ /* 0x000fce000f8e18ff */
[----:B------:R2:W-:Y:S02]  /*3850*/  @P0 STS.U8 [UR4+0x1c], R0 ;  /* 0x00001c00ff000988 */ /* 0x0005e40008000004 */
[----:B------:R-:W4:Y:S02]  /*3860*/  SYNCS.PHASECHK.TRANS64.TRYWAIT P0, [UR6], R2 ;  /* 0x00000002ff0075a7 */ /* 0x000f240008001106 */
[----:B--2-4-:R-:W-:Y:S05]  /*3870*/  @!P0 BRA `(.L_x_62) ;  /* 0x0000003c00648947 */ /* 0x014fea0003800000 */
.L_x_141:
[----:B-1----:R-:W-:-:S04]  /*3880*/  UIADD3 UR7, UPT, UPT, UR13, 0x1, URZ ;  /* 0x000000010d077890 */ /* 0x002fc8000fffe0ff */
[----:B------:R-:W-:-:S04]  /*3890*/  UISETP.NE.AND UP0, UPT, UR7, 0x4, UPT ;  /* 0x000000040700788c */ /* 0x000fc8000bf05270 */
[----:B------:R-:W-:Y:S02]  /*38a0*/  USEL UR8, URZ, 0x1, UP0 ;  /* 0x00000001ff087887 */ /* 0x000fe40008000000 */
[----:B------:R-:W-:-:S04]  /*38b0*/  USEL UR7, UR7, URZ, UP0 ;  /* 0x000000ff07077287 */ /* 0x000fc80008000000 */
[----:B------:R-:W-:Y:S01]  /*38c0*/  ULEA UR6, UR7, UR5, 0x3 ;  /* 0x0000000507067291 */ /* 0x000fe2000f8e18ff */
[----:B--2---:R-:W-:-:S04]  /*38d0*/  LOP3.LUT R2, R11, UR8, RZ, 0x3c, !PT ;  /* 0x000000080b027c12 */ /* 0x004fc8000f8e3cff */
[----:B------:R-:W-:-:S04]  /*38e0*/  SHF.L.U32 R3, R2, 0x1f, RZ ;  /* 0x0000001f02037819 */ /* 0x000fc800000006ff */
[----:B------:R-:W1:Y:S02]  /*38f0*/  SYNCS.PHASECHK.TRANS64.TRYWAIT P0, [UR6], R3 ;  /* 0x00000003ff0075a7 */ /* 0x000e640008001106 */
[----:B-1----:R-:W-:Y:S05]  /*3900*/  @!P0 BRA `(.L_x_63) ;  /* 0x0000003c00588947 */ /* 0x002fea0003800000 */
.L_x_143:
        /* <DEDUP_REMOVED lines=9> */
.L_x_145:
[----:B------:R-:W-:-:S04]  /*39a0*/  UIADD3 UR7, UPT, UPT, UR7, 0x1, URZ ;  /* 0x0000000107077890 */ /* 0x000fc8000fffe0ff */
[----:B------:R-:W-:-:S04]  /*39b0*/  UISETP.NE.AND UP0, UPT, UR7, 0x4, UPT ;  /* 0x000000040700788c */ /* 0x000fc8000bf05270 */
[----:B------:R-:W-:Y:S02]  /*39c0*/  USEL UR6, URZ, 0x1, UP0 ;  /* 0x00000001ff067887 */ /* 0x000fe40008000000 */
[----:B------:R-:W-:-:S04]  /*39d0*/  USEL UR7, UR7, URZ, UP0 ;  /* 0x000000ff07077287 */ /* 0x000fc80008000000 */
[----:B------:R-:W-:Y:S01]  /*39e0*/  ULEA UR7, UR7, UR5, 0x3 ;  /* 0x0000000507077291 */ /* 0x000fe2000f8e18ff */
[----:B------:R-:W-:-:S04]  /*39f0*/  LOP3.LUT R2, R2, UR6, RZ, 0x3c, !PT ;  /* 0x0000000602027c12 */ /* 0x000fc8000f8e3cff */
[----:B------:R-:W-:-:S04]  /*3a00*/  SHF.L.U32 R2, R2, 0x1f, RZ ;  /* 0x0000001f02027819 */ /* 0x000fc800000006ff */
[----:B------:R-:W2:Y:S02]  /*3a10*/  SYNCS.PHASECHK.TRANS64.TRYWAIT P0, [UR7], R2 ;  /* 0x00000002ff0075a7 */ /* 0x000ea40008001107 */
[----:B--2---:R-:W-:Y:S05]  /*3a20*/  @!P0 BRA `(.L_x_65) ;  /* 0x0000003c00408947 */ /* 0x004fea0003800000 */
.L_x_147:
[----:B------:R-:W-:Y:S01]  /*3a30*/  NOP ;  /* 0x0000000000007918 */ /* 0x000fe20000000000 */
[----:B-1----:R-:W1:Y:S01]  /*3a40*/  LDS R0, [UR4+0x14] ;  /* 0x00001404ff007984 */ /* 0x002e620008000800 */
[----:B------:R-:W-:Y:S01]  /*3a50*/  ULOP3.LUT UR6, UR16, 0xffff, URZ, 0xc0, !UPT ;  /* 0x0000ffff10067892 */ /* 0x000fe2000f8ec0ff */
[----:B------:R-:W-:Y:S01]  /*3a60*/  UMOV UR8, 0xffff ;  /* 0x0000ffff00087882 */ /* 0x000fe20000000000 */
[----:B------:R-:W-:Y:S02]  /*3a70*/  UMOV UR5, 0x1 ;  /* 0x0000000100057882 */ /* 0x000fe40000000000 */
[----:B------:R-:W-:-:S04]  /*3a80*/  USHF.R.U32.HI UR6, URZ, 0x5, UR6 ;  /* 0x00000005ff067899 */ /* 0x000fc80008011606 */
[----:B------:R-:W-:Y:S02]  /*3a90*/  USHF.L.U32 UR8, UR8, UR6, URZ ;  /* 0x0000000608087299 */ /* 0x000fe400080006ff */
[----:B------:R-:W-:-:S04]  /*3aa0*/  USHF.L.U32 UR5, UR5, UR6, URZ ;  /* 0x0000000605057299 */ /* 0x000fc800080006ff */
[----:B-1----:R-:W-:-:S04]  /*3ab0*/  LOP3.LUT R0, R0, UR8, RZ, 0xc0, !PT ;  /* 0x0000000800007c12 */ /* 0x002fc8000f8ec0ff */
[----:B------:R-:W-:-:S13]  /*3ac0*/  ISETP.NE.AND P0, PT, R0, UR8, PT ;  /* 0x0000000800007c0c */ /* 0x000fda000bf05270 */
[----:B------:R-:W-:Y:S05]  /*3ad0*/  @P0 BRA `(.L_x_66) ;  /* 0x0000000000580947 */ /* 0x000fea0003800000 */
[----:B------:R-:W1:Y:S02]  /*3ae0*/  LDS R0, [UR4+0x18] ;  /* 0x00001804ff007984 */ /* 0x000e640008000800 */
[----:B-1----:R-:W-:-:S04]  /*3af0*/  LOP3.LUT R0, R0, UR5, RZ, 0xc0, !PT ;  /* 0x0000000500007c12 */ /* 0x002fc8000f8ec0ff */
[----:B------:R-:W-:-:S13]  /*3b00*/  ISETP.NE.AND P0, PT, R0, UR5, PT ;  /* 0x0000000500007c0c */ /* 0x000fda000bf05270 */
[----:B------:R-:W-:Y:S05]  /*3b10*/  @P0 BRA `(.L_x_67) ;  /* 0x00000000003c0947 */ /* 0x000fea0003800000 */
[----:B------:R-:W1:Y:S01]  /*3b20*/  S2R R2, SR_LANEID ;  /* 0x0000000000027919 */ /* 0x000e620000000000 */
[----:B------:R-:W-:Y:S01]  /*3b30*/  ULOP3.LUT UR8, URZ, UR8, URZ, 0x33, !UPT ;  /* 0x00000008ff087292 */ /* 0x000fe2000f8e33ff */
[----:B------:R-:W-:Y:S02]  /*3b40*/  VOTEU.ANY UR7, UPT, PT ;  /* 0x0000000000077886 */ /* 0x000fe400038e0100 */
[----:B------:R-:W-:-:S03]  /*3b50*/  UFLO.U32 UR7, UR7 ;  /* 0x00000007000772bd */ /* 0x000fc600080e0000 */
[----:B------:R-:W-:-:S04]  /*3b60*/  IMAD.U32 R0, RZ, RZ, UR8 ;  /* 0x00000008ff007e24 */ /* 0x000fc8000f8e00ff */
[----:B------:R2:W4:Y:S02]  /*3b70*/  REDUX UR6, R0 ;  /* 0x00000000000673c4 */ /* 0x0005240000000000 */
[----:B------:R1:W-:Y:S02]  /*3b80*/  UTCATOMSWS.AND URZ, UR8 ;  /* 0x0000000800ff79e3 */ /* 0x0003e40008000000 */
[----:B-1----:R-:W-:Y:S02]  /*3b90*/  ISETP.EQ.U32.AND P0, PT, R2, UR7, PT ;  /* 0x0000000702007c0c */ /* 0x002fe4000bf02070 */
[----:B--2---:R-:W-:Y:S02]  /*3ba0*/  LOP3.LUT R0, RZ, UR5, RZ, 0x33, !PT ;  /* 0x00000005ff007c12 */ /* 0x004fe4000f8e33ff */
[----:B----4-:R-:W-:Y:S02]  /*3bb0*/  MOV R2, UR6 ;  /* 0x0000000600027c02 */ /* 0x010fe40008000f00 */
[----:B------:R-:W1:Y:S07]  /*3bc0*/  REDUX UR5, R0 ;  /* 0x00000000000573c4 */ /* 0x000e6e0000000000 */
[----:B------:R2:W-:Y:S01]  /*3bd0*/  @P0 ATOMS.AND RZ, [UR4+0x14], R2 ;  /* 0x00001402ffff098c */ /* 0x0005e2000a800004 */
[----:B-1----:R-:W-:-:S05]  /*3be0*/  IMAD.U32 R0, RZ, RZ, UR5 ;  /* 0x00000005ff007e24 */ /* 0x002fca000f8e00ff */
[----:B------:R2:W-:Y:S01]  /*3bf0*/  @P0 ATOMS.AND RZ, [UR4+0x18], R0 ;  /* 0x00001800ffff098c */ /* 0x0005e2000a800004 */
[----:B------:R-:W-:Y:S05]  /*3c00*/  BRA `(.L_x_68) ;  /* 0x0000000000147947 */ /* 0x000fea0003800000 */
.L_x_67:
[----:B------:R-:W-:Y:S02]  /*3c10*/  MOV R2, 0x3c30 ;  /* 0x00003c3000027802 */ /* 0x000fe40000000f00 */
[----:B---3-5:R-:W-:Y:S05]  /*3c20*/  CALL.REL.NOINC `($__internal_0_$__cuda_sm10x_tcgen05_guardrail_trap_col_being_dealloced_not_returned_by_alloc) ;  /* 0x0000003c00b47944 */ /* 0x028fea0003c00000 */
[----:B------:R-:W-:Y:S05]  /*3c30*/  BRA `(.L_x_68) ;  /* 0x0000000000087947 */ /* 0x000fea0003800000 */
.L_x_66:
[----:B------:R-:W-:Y:S02]  /*3c40*/  MOV R2, 0x3c60 ;  /* 0x00003c6000027802 */ /* 0x000fe40000000f00 */
[----:B---3-5:R-:W-:Y:S05]  /*3c50*/  CALL.REL.NOINC `($__internal_2_$__cuda_sm10x_tcgen05_guardrail_trap_unallocated_columns_being_dealloced) ;  /* 0x0000003c00c07944 */ /* 0x028fea0003c00000 */
.L_x_68:
[----:B------:R-:W-:Y:S01]  /*3c60*/  NOP ;  /* 0x0000000000007918 */ /* 0x000fe20000000000 */
[----:B------:R-:W-:Y:S05]  /*3c70*/  EXIT ;  /* 0x000000000000794d */ /* 0x000fea0003800000 */
.L_x_50:
[----:B------:R-:W-:-:S09]  /*3c80*/  UISETP.NE.OR UP2, UPT, UR8, 0x3, !UP2 ;  /* 0x000000030800788c */ /* 0x000fd2000d745670 */
[----:B------:R-:W-:Y:S05]  /*3c90*/  BRA.U UP2, `(.L_x_69) ;  /* 0x0000000d02ac7547 */ /* 0x000fea000b800000 */
[----:B------:R-:W1:Y:S01]  /*3ca0*/  LDC R0, c[0x0][0xb30] ;  /* 0x0002cc00ff007b82 */ /* 0x000e620000000800 */
[----:B------:R-:W2:Y:S01]  /*3cb0*/  LDCU.64 UR8, c[0x0][0x888] ;  /* 0x00011100ff0877ac */ /* 0x000ea20008000a00 */
[----:B------:R-:W-:Y:S01]  /*3cc0*/  IMAD.MOV.U32 R32, RZ, RZ, 0x1 ;  /* 0x00000001ff207424 */ /* 0x000fe200078e00ff */
[----:B------:R-:W-:Y:S01]  /*3cd0*/  CS2R R28, SRZ ;  /* 0x00000000001c7805 */ /* 0x000fe2000001ff00 */
[----:B------:R-:W-:Y:S01]  /*3ce0*/  IMAD.MOV.U32 R25, RZ, RZ, 0x1000 ;  /* 0x00001000ff197424 */ /* 0x000fe200078e00ff */
[----:B------:R-:W4:Y:S03]  /*3cf0*/  LDCU.64 UR4, c[0x0][0x890] ;  /* 0x00011200ff0477ac */ /* 0x000f260008000a00 */
[----:B------:R-:W3:Y:S01]  /*3d00*/  LDC R24, c[0x0][0x370] ;  /* 0x0000dc00ff187b82 */ /* 0x000ee20000000800 */
[----:B------:R-:W-:Y:S01]  /*3d10*/  UMOV UR7, 0x400 ;  /* 0x0000040000077882 */ /* 0x000fe20000000000 */
[----:B------:R-:W-:-:S02]  /*3d20*/  UPLOP3.LUT UP1, UPT, UPT, UPT, UPT, 0x40, 0x4 ;  /* 0x000000000004789c */ /* 0x000fc40003f2e870 */
[----:B------:R-:W-:Y:S01]  /*3d30*/  ULEA UR7, UR37, UR7, 0x18 ;  /* 0x0000000725077291 */ /* 0x000fe2000f8ec0ff */
[----:B------:R-:W-:-:S03]  /*3d40*/  UMOV UR13, URZ ;  /* 0x000000ff000d7c82 */ /* 0x000fc60008000000 */
[----:B------:R-:W3:Y:S01]  /*3d50*/  LDC R3, c[0x0][0xb0c] ;  /* 0x0002c300ff037b82 */ /* 0x000ee20000000800 */
[----:B--2---:R-:W-:Y:S02]  /*3d60*/  UISETP.NE.U32.AND UP3, UPT, UR8, URZ, UPT ;  /* 0x000000ff0800728c */ /* 0x004fe4000bf65070 */
[----:B----4-:R-:W-:-:S05]  /*3d70*/  UISETP.NE.U32.AND UP4, UPT, UR4, URZ, UPT ;  /* 0x000000ff0400728c */ /* 0x010fca000bf85070 */
[----:B------:R-:W2:Y:S01]  /*3d80*/  LDC R22, c[0x0][0xb20] ;  /* 0x0002c800ff167b82 */ /* 0x000ea20000000800 */
[----:B-1----:R-:W-:Y:S01]  /*3d90*/  ISETP.NE.AND P1, PT, R0, 0x1, PT ;  /* 0x000000010000780c */ /* 0x002fe20003f25270 */
[----:B------:R-:W-:Y:S02]  /*3da0*/  UISETP.NE.AND.EX UP3, UPT, UR9, URZ, UPT, UP3 ;  /* 0x000000ff0900728c */ /* 0x000fe4000bf65330 */
[----:B------:R-:W-:-:S04]  /*3db0*/  UISETP.NE.AND.EX UP4, UPT, UR5, URZ, UPT, UP4 ;  /* 0x000000ff0500728c */ /* 0x000fc8000bf85340 */
[----:B------:R-:W1:Y:S08]  /*3dc0*/  LDC.64 R30, c[0x0][0x348] ;  /* 0x0000d200ff1e7b82 */ /* 0x000e700000000a00 */
[----:B------:R-:W4:Y:S08]  /*3dd0*/  LDC.64 R14, c[0x0][0xb10] ;  /* 0x0002c400ff0e7b82 */ /* 0x000f300000000a00 */
[----:B------:R-:W1:Y:S08]  /*3de0*/  LDC.64 R6, c[0x0][0xb18] ;  /* 0x0002c600ff067b82 */ /* 0x000e700000000a00 */
[----:B------:R-:W1:Y:S08]  /*3df0*/  LDC.64 R4, c[0x0][0xb28] ;  /* 0x0002ca00ff047b82 */ /* 0x000e700000000a00 */
[----:B--23--:R-:W1:Y:S02]  /*3e00*/  LDC R23, c[0x0][0x374] ;  /* 0x0000dd00ff177b82 */ /* 0x00ce640000000800 */
.L_x_78:
[C---:B------:R-:W-:Y:S02]  /*3e10*/  LEA R0, R29.reuse, UR7, 0x3 ;  /* 0x000000071d007c11 */ /* 0x040fe4000f8e18ff */
[----:B------:R-:W-:Y:S02]  /*3e20*/  SHF.L.U32 R2, R28, 0x1f, RZ ;  /* 0x0000001f1c027819 */ /* 0x000fe400000006ff */
[----:B------:R-:W-:Y:S02]  /*3e30*/  LEA R16, R29, UR7, 0x4 ;  /* 0x000000071d107c11 */ /* 0x000fe4000f8e20ff */
[----:B--2---:R-:W2:Y:S02]  /*3e40*/  SYNCS.PHASECHK.TRANS64.TRYWAIT P0, [R0+URZ+0xa0], R2 ;  /* 0x0000a002000075a7 */ /* 0x004ea400080011ff */
[----:B--2---:R-:W-:Y:S05]  /*3e50*/  @!P0 BRA `(.L_x_70) ;  /* 0x00000038004c8947 */ /* 0x004fea0003800000 */
.L_x_148:
[----:B------:R-:W-:Y:S01]  /*3e60*/  ISETP.GE.AND P0, PT, R26, 0x1, PT ;  /* 0x000000011a00780c */ /* 0x000fe20003f06270 */
[----:B------:R-:W3:Y:S01]  /*3e70*/  LDS.128 R16, [R16+0x130] ;  /* 0x0001300010107984 */ /* 0x000ee20000000c00 */
[----:B--2---:R-:W-:Y:S01]  /*3e80*/  VIADD R0, R0, 0xb0 ;  /* 0x000000b000007836 */ /* 0x004fe20000000000 */
[----:B------:R-:W-:Y:S01]  /*3e90*/  @!PT LDS RZ, [RZ] ;  /* 0x00000000fffff984 */ /* 0x000fe20000000800 */
[----:B------:R-:W-:Y:S01]  /*3ea0*/  @!PT LDS RZ, [RZ] ;  /* 0x00000000fffff984 */ /* 0x000fe20000000800 */
[----:B------:R-:W-:Y:S01]  /*3eb0*/  @!PT LDS RZ, [RZ] ;  /* 0x00000000fffff984 */ /* 0x000fe20000000800 */
[----:B------:R-:W-:Y:S01]  /*3ec0*/  @!PT LDS RZ, [RZ] ;  /* 0x00000000fffff984 */ /* 0x000fe20000000800 */
[----:B------:R2:W-:Y:S06]  /*3ed0*/  MEMBAR.ALL.CTA ;  /* 0x0000000000007992 */ /* 0x0005ec0000008000 */
[----:B--2---:R-:W2:Y:S01]  /*3ee0*/  FENCE.VIEW.ASYNC.S ;  /* 0x00000000000073c6 */ /* 0x004ea20000000000 */
[----:B------:R-:W-:Y:S04]  /*3ef0*/  PRMT R0, RZ, 0x654, R0 ;  /* 0x00000654ff007816 */ /* 0x000fe80000000000 */
[----:B--2---:R2:W-:Y:S01]  /*3f00*/  SYNCS.ARRIVE.TRANS64.RED.A1T0 RZ, [R0+URZ], RZ ;  /* 0x000000ff00ff79a7 */ /* 0x0045e200081004ff */
[----:B---3--:R-:W-:Y:S11]  /*3f10*/  LOP3.LUT P3, RZ, R18, 0x1, RZ, 0xc0, !PT ;  /* 0x0000000112ff7812 */ /* 0x008ff6000786c0ff */
[----:B------:R-:W-:Y:S02]  /*3f20*/  @!UPT UIADD3 URZ, UPT, UPT, URZ, URZ, URZ ;  /* 0x000000fffffff290 */ /* 0x000fe4000fffe0ff */
[----:B------:R-:W-:Y:S02]  /*3f30*/  @P3 MOV R11, R16 ;  /* 0x00000010000b3202 */ /* 0x000fe40000000f00 */
[----:B------:R-:W-:Y:S01]  /*3f40*/  @P3 LOP3.LUT R10, R17, 0xffff, RZ, 0xc0, !PT ;  /* 0x0000ffff110a3812 */ /* 0x000fe200078ec0ff */
[----:B--2---:R-:W-:Y:S06]  /*3f50*/  @!P0 BRA `(.L_x_71) ;  /* 0x0000000000a48947 */ /* 0x004fec0003800000 */
[-C--:B-1----:R-:W-:Y:S01]  /*3f60*/  IMAD.HI.U32 R0, R23, R7.reuse, RZ ;  /* 0x0000000717007227 */ /* 0x082fe200078e00ff */
[----:B------:R-:W-:Y:S02]  /*3f70*/  ISETP.NE.AND P0, PT, R6, 0x1, PT ;  /* 0x000000010600780c */ /* 0x000fe40003f05270 */
[----:B------:R-:W-:Y:S01]  /*3f80*/  ISETP.NE.AND P2, PT, R26, 0x1, PT ;  /* 0x000000011a00780c */ /* 0x000fe20003f45270 */
[----:B----4-:R-:W-:Y:S01]  /*3f90*/  IMAD.HI.U32 R9, R24, R14, RZ ;  /* 0x0000000e18097227 */ /* 0x010fe200078e00ff */
[----:B------:R-:W-:Y:S02]  /*3fa0*/  SHF.R.U32.HI R0, RZ, R22, R0 ;  /* 0x00000016ff007219 */ /* 0x000fe40000011600 */
[----:B------:R-:W-:Y:S01]  /*3fb0*/  ISETP.NE.AND P4, PT, R3, 0x1, PT ;  /* 0x000000010300780c */ /* 0x000fe20003f85270 */
[----:B------:R-:W-:Y:S01]  /*3fc0*/  IMAD.HI.U32 R13, R10, R7, RZ ;  /* 0x000000070a0d7227 */ /* 0x000fe200078e00ff */
[----:B------:R-:W-:Y:S02]  /*3fd0*/  SHF.R.U32.HI R9, RZ, R15, R9 ;  /* 0x0000000fff097219 */ /* 0x000fe40000011609 */
[----:B------:R-:W-:Y:S01]  /*3fe0*/  SEL R0, R23, R0, !P0 ;  /* 0x0000000017007207 */ /* 0x000fe20004000000 */
[----:B------:R-:W-:Y:S01]  /*3ff0*/  IMAD.HI.U32 R12, R11, R14, RZ ;  /* 0x0000000e0b0c7227 */ /* 0x000fe200078e00ff */
[----:B------:R-:W-:Y:S03]  /*4000*/  SEL R9, R24, R9, !P4 ;  /* 0x0000000918097207 */ /* 0x000fe60006000000 */
[-C--:B------:R-:W-:Y:S01]  /*4010*/  IMAD.HI.U32 R8, R0, R4.reuse, RZ ;  /* 0x0000000400087227 */ /* 0x080fe200078e00ff */
[----:B------:R-:W-:Y:S03]  /*4020*/  SHF.R.U32.HI R12, RZ, R15, R12 ;  /* 0x0000000fff0c7219 */ /* 0x000fe6000001160c */
[----:B------:R-:W-:Y:S01]  /*4030*/  IMAD.HI.U32 R2, R9, R4, RZ ;  /* 0x0000000409027227 */ /* 0x000fe200078e00ff */
[-C--:B------:R-:W-:Y:S02]  /*4040*/  @P2 SHF.R.U32.HI R0, RZ, R5.reuse, R8 ;  /* 0x00000005ff002219 */ /* 0x080fe40000011608 */
[----:B------:R-:W-:Y:S02]  /*4050*/  SHF.R.U32.HI R8, RZ, R22, R13 ;  /* 0x00000016ff087219 */ /* 0x000fe4000001160d */
[----:B------:R-:W-:Y:S01]  /*4060*/  @P2 SHF.R.U32.HI R9, RZ, R5, R2 ;  /* 0x00000005ff092219 */ /* 0x000fe20000011602 */
[----:B------:R-:W-:Y:S01]  /*4070*/  IMAD R0, R26, R0, RZ ;  /* 0x000000001a007224 */ /* 0x000fe200078e02ff */
[----:B------:R-:W-:Y:S02]  /*4080*/  SEL R8, R10, R8, !P0 ;  /* 0x000000080a087207 */ /* 0x000fe40004000000 */
[----:B------:R-:W-:Y:S01]  /*4090*/  SEL R2, R11, R12, !P4 ;  /* 0x0000000c0b027207 */ /* 0x000fe20006000000 */
[----:B------:R-:W-:Y:S01]  /*40a0*/  IMAD R12, R26, R9, RZ ;  /* 0x000000091a0c7224 */ /* 0x000fe200078e02ff */
[C---:B------:R-:W-:Y:S01]  /*40b0*/  ISETP.GE.AND P0, PT, R8.reuse, R0, PT ;  /* 0x000000000800720c */ /* 0x040fe20003f06270 */
[----:B------:R-:W-:Y:S03]  /*40c0*/  IMAD.HI.U32 R0, R8, R4, RZ ;  /* 0x0000000408007227 */ /* 0x000fe600078e00ff */
[----:B------:R-:W-:Y:S02]  /*40d0*/  ISETP.GE.OR P0, PT, R2, R12, P0 ;  /* 0x0000000c0200720c */ /* 0x000fe40000706670 */
[-C--:B------:R-:W-:Y:S04]  /*40e0*/  SHF.R.U32.HI R0, RZ, R5.reuse, R0 ;  /* 0x00000005ff007219 */ /* 0x080fe80000011600 */
[----:B------:R-:W-:Y:S05]  /*40f0*/  SEL R13, R8, R0, !P2 ;  /* 0x00000000080d7207 */ /* 0x000fea0005000000 */
[----:B------:R-:W-:Y:S02]  /*4100*/  IMAD.MOV R12, RZ, RZ, -R13 ;  /* 0x000000ffff0c7224 */ /* 0x000fe400078e0a0d */
[----:B------:R-:W-:Y:S04]  /*4110*/  @!P0 IMAD.HI.U32 R0, R2, R4, RZ ;  /* 0x0000000402008227 */ /* 0x000fe800078e00ff */
[----:B------:R-:W-:Y:S01]  /*4120*/  IMAD R12, R26, R12, R8 ;  /* 0x0000000c1a0c7224 */ /* 0x000fe200078e0208 */
[----:B------:R-:W-:Y:S04]  /*4130*/  @!P0 SHF.R.U32.HI R0, RZ, R5, R0 ;  /* 0x00000005ff008219 */ /* 0x000fe80000011600 */
[----:B------:R-:W-:Y:S04]  /*4140*/  @!P0 SEL R0, R2, R0, !P2 ;  /* 0x0000000002008207 */ /* 0x000fe80005000000 */
[----:B------:R-:W-:Y:S01]  /*4150*/  @!P0 IADD3 R13, PT, PT, R13, -R0, RZ ;  /* 0x800000000d0d8210 */ /* 0x000fe20007ffe0ff */
[----:B------:R-:W-:Y:S01]  /*4160*/  @!P0 IMAD R0, R9, R12, R0 ;  /* 0x0000000c09008224 */ /* 0x000fe200078e0200 */
[----:B------:R-:W-:Y:S01]  /*4170*/  IADD3 R9, PT, PT, -R8, RZ, RZ ;  /* 0x000000ff08097210 */ /* 0x000fe20007ffe1ff */
[--C-:B------:R-:W-:Y:S02]  /*4180*/  IMAD.MOV R12, RZ, RZ, -R2.reuse ;  /* 0x000000ffff0c7224 */ /* 0x100fe400078e0a02 */
[----:B------:R-:W-:Y:S02]  /*4190*/  @!P0 IMAD R8, R13, R26, R2 ;  /* 0x0000001a0d088224 */ /* 0x000fe400078e0202 */
[----:B------:R-:W-:Y:S02]  /*41a0*/  @!P0 IMAD.MOV.U32 R2, RZ, RZ, R0 ;  /* 0x000000ffff028224 */ /* 0x000fe400078e0000 */
[----:B------:R-:W-:Y:S02]  /*41b0*/  IMAD R11, R3, R12, R11 ;  /* 0x0000000c030b7224 */ /* 0x000fe400078e020b */
[----:B------:R-:W-:Y:S02]  /*41c0*/  IMAD R10, R6, R9, R10 ;  /* 0x00000009060a7224 */ /* 0x000fe400078e020a */
[----:B------:R-:W-:Y:S02]  /*41d0*/  IMAD R11, R2, R3, R11 ;  /* 0x00000003020b7224 */ /* 0x000fe400078e020b */
[----:B------:R-:W-:Y:S02]  /*41e0*/  IMAD R10, R8, R6, R10 ;  /* 0x00000006080a7224 */ /* 0x000fe400078e020a */
.L_x_71:
[----:B------:R-:W-:Y:S05]  /*41f0*/  BRA.U UP1, `(.L_x_72) ;  /* 0x0000000101107547 */ /* 0x000fea000b800000 */
[----:B------:R-:W-:Y:S04]  /*4200*/  MOV R2, UR6 ;  /* 0x0000000600027c02 */ /* 0x000fe80008000f00 */
[----:B------:R-:W-:Y:S04]  /*4210*/  SHF.L.U32 R2, R2, 0x1f, RZ ;  /* 0x0000001f02027819 */ /* 0x000fe800000006ff */
[----:B------:R-:W2:Y:S02]  /*4220*/  SYNCS.PHASECHK.TRANS64.TRYWAIT P0, [UR7+0x98], R2 ;  /* 0x00009802ff0075a7 */ /* 0x000ea40008001107 */
[----:B--2---:R-:W-:Y:S05]  /*4230*/  @!P0 BRA `(.L_x_73) ;  /* 0x0000003400688947 */ /* 0x004fea0003800000 */
.L_x_72:
[----:B------:R-:W-:Y:S02]  /*4240*/  R2UR UR11, R21 ;  /* 0x00000000150b72ca */ /* 0x000fe400000e0000 */
[----:B------:R-:W-:Y:S02]  /*4250*/  R2UR UR10, R20 ;  /* 0x00000000140a72ca */ /* 0x000fe400000e0000 */
[----:B------:R-:W-:Y:S04]  /*4260*/  ISETP.NE.U32.AND P2, PT, RZ, UR4, PT ;  /* 0x00000004ff007c0c */ /* 0x000fe8000bf45070 */
[----:B------:R-:W-:Y:S05]  /*4270*/  ISETP.NE.AND.EX P2, PT, RZ, UR5, PT, P2 ;  /* 0x00000005ff007c0c */ /* 0x000fea000bf45320 */
[----:B------:R-:W-:Y:S02]  /*4280*/  USHF.L.U32 UR11, UR11, 0x6, URZ ;  /* 0x000000060b0b7899 */ /* 0x000fe400080006ff */
[----:B------:R-:W-:Y:S01]  /*4290*/  USHF.L.U32 UR10, UR10, 0x6, URZ ;  /* 0x000000060a0a7899 */ /* 0x000fe200080006ff */
[----:B------:R-:W-:Y:S11]  /*42a0*/  BRA.U !UP4, `(.L_x_74) ;  /* 0x000000010c347547 */ /* 0x000ff6000b800000 */
[----:B------:R-:W-:Y:S01]  /*42b0*/  UPLOP3.LUT UP0, UPT, UPT, UPT, UP3, 0x80, 0x8 ;  /* 0x000000000008789c */ /* 0x000fe20003f0f030 */
[----:B--2---:R-:W-:Y:S02]  /*42c0*/  HFMA2 R0, -RZ, RZ, 0, 5.9604644775390625e-08 ;  /* 0x00000001ff007431 */ /* 0x004fe400000001ff */
[----:B------:R-:W-:Y:S03]  /*42d0*/  IMAD.MOV.U32 R60, RZ, RZ, 0x1 ;  /* 0x00000001ff3c7424 */ /* 0x000fe600078e00ff */
[----:B------:R-:W-:Y:S05]  /*42e0*/  PLOP3.LUT P0, PT, PT, PT, UP0, 0x80, 0x8 ;  /* 0x000000000008781c */ /* 0x000fea0003f0f008 */
[----:B------:R-:W2:Y:S01]  /*42f0*/  @UP0 LDCU.64 UR14, c[0x0][0x888] ;  /* 0x00011100ff0e07ac */ /* 0x000ea20008000a00 */
[----:B------:R-:W-:Y:S07]  /*4300*/  @UP0 UIMAD UR8, UR36, UR4, URZ ;  /* 0x00000004240802a4 */ /* 0x000fee000f8e02ff */
[----:B------:R-:W-:Y:S01]  /*4310*/  @!P0 PRMT R60, R0, 0x7610, R60 ;  /* 0x00007610003c8816 */ /* 0x000fe2000000003c */
[----:B--2---:R-:W-:Y:S03]  /*4320*/  @UP0 UIMAD.WIDE UR14, UR8, 0x4, UR14 ;  /* 0x00000004080e08a5 */ /* 0x004fe6000f8e020e */
[----:B------:R-:W2:Y:S03]  /*4330*/  @!UP0 LDCU UR8, c[0x0][0x880] ;  /* 0x00011000ff0887ac */ /* 0x000ea60008000800 */
[----:B------:R-:W-:Y:S01]  /*4340*/  IMAD.U32 R8, RZ, RZ, UR14 ;  /* 0x0000000eff087e24 */ /* 0x000fe2000f8e00ff */
[----:B------:R-:W-:Y:S05]  /*4350*/  MOV R9, UR15 ;  /* 0x0000000f00097c02 */ /* 0x000fea0008000f00 */
[----:B-----5:R3:W5:Y:S02]  /*4360*/  @P0 LDG.E R35, desc[UR46][R8.64] ;  /* 0x0000002e08230981 */ /* 0x020764000c1e1900 */
[----:B--23--:R-:W-:Y:S07]  /*4370*/  @!P0 IMAD.U32 R35, RZ, RZ, UR8 ;  /* 0x00000008ff238e24 */ /* 0x00cfee000f8e00ff */
.L_x_74:
[----:B-----5:R-:W-:Y:S01]  /*4380*/  @!P2 FSETP.EQ.AND P0, PT, R35, RZ, PT ;  /* 0x000000ff2300a20b */ /* 0x020fe20003f02000 */
[----:B------:R-:W-:Y:S01]  /*4390*/  @!UPT UIADD3 URZ, UPT, UPT, URZ, URZ, URZ ;  /* 0x000000fffffff290 */ /* 0x000fe2000fffe0ff */
[----:B------:R-:W-:Y:S11]  /*43a0*/  @!P2 BRA `(.L_x_75) ;  /* 0x000000000014a947 */ /* 0x000ff60003800000 */
[----:B------:R-:W-:Y:S02]  /*43b0*/  LOP3.LUT P2, RZ, R60, 0xff, RZ, 0xc0, !PT ;  /* 0x000000ff3cff7812 */ /* 0x000fe4000784c0ff */
[----:B------:R-:W-:Y:S04]  /*43c0*/  PLOP3.LUT P0, PT, PT, PT, UP0, 0x80, 0x8 ;  /* 0x000000000008781c */ /* 0x000fe80003f0f008 */
[----:B------:R-:W-:Y:S07]  /*43d0*/  PLOP3.LUT P0, PT, P0, PT, PT, 0x8, 0x80 ;  /* 0x000000000080781c */ /* 0x000fee000070e170 */
[----:B------:R-:W-:Y:S11]  /*43e0*/  @P2 FSETP.EQ.AND P0, PT, R35, RZ, PT ;  /* 0x000000ff2300220b */ /* 0x000ff60003f02000 */
[----:B------:R-:W-:Y:S02]  /*43f0*/  @!UPT UIADD3 URZ, UPT, UPT, URZ, URZ, URZ ;  /* 0x000000fffffff290 */ /* 0x000fe4000fffe0ff */
.L_x_75:
[----:B------:R-:W-:Y:S01]  /*4400*/  ULEA UR15, UR13, UR7, 0x3 ;  /* 0x000000070d0f7291 */ /* 0x000fe2000f8e18ff */
[----:B------:R-:W-:Y:S02]  /*4410*/  SHF.L.U32 R9, R32, 0x1f, RZ ;  /* 0x0000001f20097819 */ /* 0x000fe400000006ff */
[----:B------:R-:W-:Y:S04]  /*4420*/  ELECT P4, URZ, PT ;  /* 0x0000000000ff782f */ /* 0x000fe80003880000 */
[----:B------:R-:W-:Y:S02]  /*4430*/  PLOP3.LUT P4, PT, P0, P4, PT, 0xf2, 0x2f ;  /* 0x00000000002f781c */ /* 0x000fe40000789e72 */
[----:B------:R-:W3:Y:S11]  /*4440*/  SYNCS.PHASECHK.TRANS64.TRYWAIT P2, [UR15+0x78], R9 ;  /* 0x00007809ff0075a7 */ /* 0x000ef6000804110f */
[----:B-1----:R-:W-:Y:S05]  /*4450*/  @!P4 IADD3 R8, P0, PT, R30, 0x580, RZ ;  /* 0x000005801e08c810 */ /* 0x002fea0007f1e0ff */
[----:B--2---:R-:W-:Y:S01]  /*4460*/  @!P4 IMAD.X R2, RZ, RZ, R31, P0 ;  /* 0x000000ffff02c224 */ /* 0x004fe200000e061f */
[----:B---3--:R-:W-:Y:S07]  /*4470*/  @!P2 BRA `(.L_x_76) ;  /* 0x0000003000f0a947 */ /* 0x008fee0003800000 */
.L_x_151:
[----:B------:R-:W2:Y:S01]  /*4480*/  LDC.64 R12, c[0x0][0xb18] ;  /* 0x0002c600ff0c7b82 */ /* 0x000ea20000000a00 */
[----:B------:R-:W-:Y:S01]  /*4490*/  @!P4 R2UR UR8, R2 ;  /* 0x000000000208c2ca */ /* 0x000fe200000e0000 */
[----:B------:R-:W-:Y:S01]  /*44a0*/  VOTEU.ALL UP2, P4 ;  /* 0x0000000000ff7886 */ /* 0x000fe20002040000 */
[----:B------:R-:W-:Y:S01]  /*44b0*/  @!P4 R2UR UR9, R8 ;  /* 0x000000000809c2ca */ /* 0x000fe200000e0000 */
[----:B------:R-:W-:Y:S01]  /*44c0*/  VOTEU.ALL UP1, P4 ;  /* 0x0000000000ff7886 */ /* 0x000fe20002020000 */
[----:B-1----:R-:W-:Y:S03]  /*44d0*/  @!P4 IMAD.MOV.U32 R0, RZ, RZ, 0x1000 ;  /* 0x00001000ff00c424 */ /* 0x002fe600078e00ff */
[----:B------:R-:W1:Y:S01]  /*44e0*/  @!P1 LDC R2, c[0x0][0xb0c] ;  /* 0x0002c300ff029b82 */ /* 0x000e620000000800 */
[----:B------:R-:W-:Y:S01]  /*44f0*/  UMOV UR20, 0x0 ;  /* 0x0000000000147882 */ /* 0x000fe20000000000 */
[----:B------:R-:W-:Y:S01]  /*4500*/  UMOV UR21, 0x10000000 ;  /* 0x1000000000157882 */ /* 0x000fe20000000000 */
[----:B------:R-:W-:Y:S01]  /*4510*/  UMOV UR12, UR36 ;  /* 0x00000024000c7c82 */ /* 0x000fe20008000000 */
[----:B------:R-:W-:Y:S01]  /*4520*/  UIADD3 UR14, UPT, UPT, UR13, 0x1, URZ ;  /* 0x000000010d0e7890 */ /* 0x000fe2000fffe0ff */
[----:B------:R-:W-:Y:S01]  /*4530*/  @P3 SHF.R.U32.HI R27, RZ, 0x10, R17 ;  /* 0x00000010ff1b3819 */ /* 0x000fe20000011611 */
[----:B------:R-:W-:Y:S02]  /*4540*/  VIADD R29, R29, 0x1 ;  /* 0x000000011d1d7836 */ /* 0x000fe40000000000 */
[----:B------:R-:W-:Y:S01]  /*4550*/  IMAD.U32 R9, RZ, RZ, UR8 ;  /* 0x00000008ff097e24 */ /* 0x000fe2000f8e00ff */
[----:B------:R-:W-:Y:S01]  /*4560*/  @!UP2 ULEA UR8, UR13, UR7, 0xc ;  /* 0x000000070d08a291 */ /* 0x000fe2000f8e60ff */
[----:B------:R-:W-:Y:S01]  /*4570*/  IMAD.U32 R8, RZ, RZ, UR9 ;  /* 0x00000009ff087e24 */ /* 0x000fe2000f8e00ff */
[----:B------:R-:W-:Y:S02]  /*4580*/  UIADD3 UR9, UPT, UPT, UR15, 0x60, URZ ;  /* 0x000000600f097890 */ /* 0x000fe4000fffe0ff */
[----:B------:R-:W-:Y:S01]  /*4590*/  @!P4 R2UR UR19, R9 ;  /* 0x000000000913c2ca */ /* 0x000fe200000e0000 */
[----:B------:R-:W-:Y:S01]  /*45a0*/  @!UP2 UIADD3 UR8, UPT, UPT, UR8, 0x200, URZ ;  /* 0x000002000808a890 */ /* 0x000fe2000fffe0ff */
[----:B------:R-:W-:Y:S01]  /*45b0*/  @!P4 R2UR UR18, R8 ;  /* 0x000000000812c2ca */ /* 0x000fe200000e0000 */
[----:B------:R-:W-:Y:S01]  /*45c0*/  UISETP.NE.AND UP5, UPT, UR14, 0x3, UPT ;  /* 0x000000030e00788c */ /* 0x000fe2000bfa5270 */
[----:B------:R-:W3:Y:S01]  /*45d0*/  LDC.64 R8, c[0x0][0xb10] ;  /* 0x0002c400ff087b82 */ /* 0x000ee20000000a00 */
[----:B------:R-:W-:Y:S02]  /*45e0*/  UPRMT UR16, UR37, 0x654, UR9 ;  /* 0x0000065425107896 */ /* 0x000fe40008000009 */
[----:B------:R-:W-:Y:S02]  /*45f0*/  USEL UR17, URZ, 0x1, UP5 ;  /* 0x00000001ff117887 */ /* 0x000fe4000a800000 */
[----:B------:R-:W-:Y:S04]  /*4600*/  USEL UR14, UR14, URZ, UP5 ;  /* 0x000000ff0e0e7287 */ /* 0x000fe8000a800000 */
[----:B------:R-:W-:Y:S01]  /*4610*/  ULEA UR13, UR14, UR7, 0x3 ;  /* 0x000000070e0d7291 */ /* 0x000fe2000f8e18ff */
[----:B------:R-:W-:Y:S01]  /*4620*/  LOP3.LUT R32, R32, UR17, RZ, 0x3c, !PT ;  /* 0x0000001120207c12 */ /* 0x000fe2000f8e3cff */
[----:B------:R1:W-:Y:S01]  /*4630*/  @!UP1 UTMALDG.3D [UR8], [UR18], desc[UR20] ;  /* 0x00001408120095b4 */ /* 0x0003e20008011000 */
[----:B------:R5:W-:Y:S02]  /*4640*/  @!P4 SYNCS.ARRIVE.TRANS64.RED.A0TR RZ, [UR15+0x60], R0 ;  /* 0x00006000ffffc9a7 */ /* 0x000be4000830040f */
[----:B------:R-:W-:Y:S01]  /*4650*/  SHF.L.U32 R20, R32, 0x1f, RZ ;  /* 0x0000001f20147819 */ /* 0x000fe200000006ff */
[C---:B---3--:R-:W-:Y:S01]  /*4660*/  @!P1 IMAD.HI.U32 R8, R11.reuse, R8, RZ ;  /* 0x000000080b089227 */ /* 0x048fe200078e00ff */
[----:B--2---:R-:W-:Y:S02]  /*4670*/  @!P1 ISETP.NE.AND P0, PT, R12, 0x1, PT ;  /* 0x000000010c00980c */ /* 0x004fe40003f05270 */
[----:B-1----:R-:W-:Y:S01]  /*4680*/  @!P1 ISETP.NE.AND P2, PT, R2, 0x1, PT ;  /* 0x000000010200980c */ /* 0x002fe20003f45270 */
[----:B------:R-:W-:Y:S01]  /*4690*/  SYNCS.ARRIVE.TRANS64.RED.A1T0 RZ, [UR16], RZ ;  /* 0x000000ffffff79a7 */ /* 0x000fe20008100410 */
[C---:B------:R-:W-:Y:S01]  /*46a0*/  @!P1 IMAD.HI.U32 R13, R10.reuse, R13, RZ ;  /* 0x0000000d0a0d9227 */ /* 0x040fe200078e00ff */
[----:B------:R-:W-:Y:S04]  /*46b0*/  @!P1 SHF.R.U32.HI R8, RZ, R9, R8 ;  /* 0x00000009ff089219 */ /* 0x000fe80000011608 */
[----:B------:R-:W-:Y:S01]  /*46c0*/  @!P1 SEL R8, R11, R8, !P2 ;  /* 0x000000080b089207 */ /* 0x000fe20005000000 */
[----:B------:R-:W1:Y:S01]  /*46d0*/  SYNCS.PHASECHK.TRANS64.TRYWAIT P5, [UR13+0x78], R20 ;  /* 0x00007814ff0075a7 */ /* 0x000e6200080a110d */
[----:B-----5:R-:W2:Y:S02]  /*46e0*/  @!P1 LDC R0, c[0x0][0xb20] ;  /* 0x0002c800ff009b82 */ /* 0x020ea40000000800 */
[----:B--2---:R-:W-:Y:S04]  /*46f0*/  @!P1 SHF.R.U32.HI R0, RZ, R0, R13 ;  /* 0x00000000ff009219 */ /* 0x004fe8000001160d */
[----:B------:R-:W-:Y:S05]  /*4700*/  @!P1 SEL R9, R10, R0, !P0 ;  /* 0x000000000a099207 */ /* 0x000fea0004000000 */
[----:B------:R-:W-:Y:S02]  /*4710*/  @!P1 IMAD.IADD R0, R9, 0x1, -R8 ;  /* 0x0000000109009824 */ /* 0x000fe400078e0a08 */
[----:B------:R-:W-:Y:S02]  /*4720*/  @!P1 IMAD.IADD R8, R8, 0x1, -R9 ;  /* 0x0000000108089824 */ /* 0x000fe400078e0a09 */
[----:B------:R-:W-:Y:S02]  /*4730*/  @!P1 IMAD R11, R0, R2, R11 ;  /* 0x00000002000b9224 */ /* 0x000fe400078e020b */
[----:B------:R-:W-:Y:S01]  /*4740*/  @!P1 IMAD R10, R8, R12, R10 ;  /* 0x0000000c080a9224 */ /* 0x000fe200078e020a */
[----:B-1----:R-:W-:Y:S06]  /*4750*/  @!P5 BRA `(.L_x_77) ;  /* 0x000000300050d947 */ /* 0x002fec0003800000 */
.L_x_153:
[----:B------:R-:W-:Y:S01]  /*4760*/  @!P4 IADD3 R2, P0, PT, R30, 0x580, RZ ;  /* 0x000005801e02c810 */ /* 0x000fe20007f1e0ff */
[----:B------:R-:W-:Y:S01]  /*4770*/  UMOV UR18, 0x0 ;  /* 0x0000000000127882 */ /* 0x000fe20000000000 */
[----:B------:R-:W-:Y:S01]  /*4780*/  UMOV UR19, 0x10000000 ;  /* 0x1000000000137882 */ /* 0x000fe20000000000 */
[----:B------:R-:W-:Y:S01]  /*4790*/  VOTEU.ALL UP1, P4 ;  /* 0x0000000000ff7886 */ /* 0x000fe20002020000 */
[----:B------:R-:W-:Y:S01]  /*47a0*/  @!P4 R2UR UR9, R2 ;  /* 0x000000000209c2ca */ /* 0x000fe200000e0000 */
[----:B-1----:R-:W-:Y:S01]  /*47b0*/  @!P4 IMAD.X R0, RZ, RZ, R31, P0 ;  /* 0x000000ffff00c224 */ /* 0x002fe200000e061f */
[----:B------:R-:W-:Y:S01]  /*47c0*/  UMOV UR12, UR36 ;  /* 0x00000024000c7c82 */ /* 0x000fe20008000000 */
[----:B------:R-:W-:Y:S01]  /*47d0*/  @P3 R2UR UR36, R27 ;  /* 0x000000001b2432ca */ /* 0x000fe200000e0000 */
[----:B------:R-:W-:Y:S01]  /*47e0*/  @!UP1 ULEA UR15, UR14, UR7, 0xc ;  /* 0x000000070e0f9291 */ /* 0x000fe2000f8e60ff */
[----:B------:R-:W-:Y:S01]  /*47f0*/  ISETP.NE.AND P0, PT, R29, 0x2, PT ;  /* 0x000000021d00780c */ /* 0x000fe20003f05270 */
[----:B------:R-:W-:Y:S01]  /*4800*/  @!UP1 UIADD3 UR10, UPT, UPT, UR10, 0x20, URZ ;  /* 0x000000200a0a9890 */ /* 0x000fe2000fffe0ff */
[----:B------:R-:W-:Y:S01]  /*4810*/  @!P4 R2UR UR8, R0 ;  /* 0x000000000008c2ca */ /* 0x000fe200000e0000 */
[----:B------:R-:W-:Y:S01]  /*4820*/  IMAD.IADD R20, R10, 0x1, R58 ;  /* 0x000000010a147824 */ /* 0x000fe200078e023a */
[----:B------:R-:W-:Y:S01]  /*4830*/  SEL R0, RZ, 0x1, P0 ;  /* 0x00000001ff007807 */ /* 0x000fe20000000000 */
[----:B------:R-:W-:Y:S01]  /*4840*/  IMAD.IADD R21, R11, 0x1, R59 ;  /* 0x000000010b157824 */ /* 0x000fe200078e023b */
[----:B------:R-:W-:Y:S02]  /*4850*/  SEL R29, R29, RZ, P0 ;  /* 0x000000ff1d1d7207 */ /* 0x000fe40000000000 */
[----:B------:R-:W-:Y:S01]  /*4860*/  IMAD.U32 R8, RZ, RZ, UR9 ;  /* 0x00000009ff087e24 */ /* 0x000fe2000f8e00ff */
[----:B------:R-:W-:Y:S01]  /*4870*/  UIADD3 UR9, UPT, UPT, UR13, 0x60, URZ ;  /* 0x000000600d097890 */ /* 0x000fe2000fffe0ff */
[----:B------:R-:W-:Y:S03]  /*4880*/  LOP3.LUT R28, R28, R0, RZ, 0x3c, !PT ;  /* 0x000000001c1c7212 */ /* 0x000fe600078e3cff */
[----:B------:R-:W-:Y:S02]  /*4890*/  @!P4 R2UR UR16, R8 ;  /* 0x000000000810c2ca */ /* 0x000fe400000e0000 */
[----:B------:R-:W-:Y:S01]  /*48a0*/  IMAD.U32 R9, RZ, RZ, UR8 ;  /* 0x00000008ff097e24 */ /* 0x000fe2000f8e00ff */
[----:B------:R-:W-:Y:S01]  /*48b0*/  @!UP1 UIADD3 UR8, UPT, UPT, UR15, 0x200, URZ ;  /* 0x000002000f089890 */ /* 0x000fe2000fffe0ff */
[----:B------:R-:W-:Y:S01]  /*48c0*/  VOTEU.ALL UP1, P4 ;  /* 0x0000000000ff7886 */ /* 0x000fe20002020000 */
[----:B------:R-:W-:Y:S02]  /*48d0*/  UPRMT UR15, UR37, 0x654, UR9 ;  /* 0x00000654250f7896 */ /* 0x000fe40008000009 */
[----:B------:R-:W-:Y:S11]  /*48e0*/  @!P4 R2UR UR17, R9 ;  /* 0x000000000911c2ca */ /* 0x000ff600000e0000 */
[----:B------:R-:W-:Y:S02]  /*48f0*/  @!UPT UIADD3 URZ, UPT, UPT, URZ, URZ, URZ ;  /* 0x000000fffffff290 */ /* 0x000fe4000fffe0ff */
[----:B------:R2:W-:Y:S01]  /*4900*/  @!UP1 UTMALDG.3D [UR8], [UR16], desc[UR18] ;  /* 0x00001208100095b4 */ /* 0x0005e20008011000 */
[----:B------:R2:W-:Y:S01]  /*4910*/  @!P4 SYNCS.ARRIVE.TRANS64.RED.A0TR RZ, [UR13+0x60], R25 ;  /* 0x00006019ffffc9a7 */ /* 0x0005e2000830040d */
[----:B------:R-:W-:Y:S04]  /*4920*/  UIADD3 UR13, UPT, UPT, UR14, 0x1, URZ ;  /* 0x000000010e0d7890 */ /* 0x000fe8000fffe0ff */
[----:B------:R-:W-:Y:S04]  /*4930*/  UISETP.NE.AND UP1, UPT, UR13, 0x3, UPT ;  /* 0x000000030d00788c */ /* 0x000fe8000bf25270 */
[----:B------:R-:W-:Y:S02]  /*4940*/  USEL UR14, URZ, 0x1, UP1 ;  /* 0x00000001ff0e7887 */ /* 0x000fe40008800000 */
[----:B------:R-:W-:Y:S02]  /*4950*/  USEL UR13, UR13, URZ, UP1 ;  /* 0x000000ff0d0d7287 */ /* 0x000fe40008800000 */
[----:B------:R-:W-:Y:S02]  /*4960*/  UPLOP3.LUT UP1, UPT, UPT, UPT, UPT, 0x80, 0x8 ;  /* 0x000000000008789c */ /* 0x000fe40003f2f070 */
[----:B------:R-:W-:Y:S01]  /*4970*/  LOP3.LUT R32, R32, UR14, RZ, 0x3c, !PT ;  /* 0x0000000e20207c12 */ /* 0x000fe2000f8e3cff */
[----:B------:R-:W-:Y:S01]  /*4980*/  SYNCS.ARRIVE.TRANS64.RED.A1T0 RZ, [UR15], RZ ;  /* 0x000000ffffff79a7 */ /* 0x000fe2000810040f */
[----:B------:R-:W-:Y:S07]  /*4990*/  @P3 BRA `(.L_x_78) ;  /* 0xfffffff4001c3947 */ /* 0x000fee000383ffff */
[----:B------:R-:W-:Y:S01]  /*49a0*/  UIADD3 UR7, UPT, UPT, UR7, 0x78, URZ ;  /* 0x0000007807077890 */ /* 0x000fe2000fffe0ff */
[----:B------:R-:W-:-:S03]  /*49b0*/  SHF.L.U32 R2, R32, 0x1f, RZ ;  /* 0x0000001f20027819 */ /* 0x000fc600000006ff */
[----:B------:R-:W-:-:S09]  /*49c0*/  ULEA UR4, UR13, UR7, 0x3 ;  /* 0x000000070d047291 */ /* 0x000fd2000f8e18ff */
[----:B------:R-:W1:Y:S02]  /*49d0*/  SYNCS.PHASECHK.TRANS64.TRYWAIT P0, [UR4], R2 ;  /* 0x00000002ff0075a7 */ /* 0x000e640008001104 */
[----:B-1----:R-:W-:Y:S05]  /*49e0*/  @!P0 BRA `(.L_x_79) ;  /* 0x0000002c00c48947 */ /* 0x002fea0003800000 */
.L_x_155:
        /* <DEDUP_REMOVED lines=9> */
.L_x_157:
[----:B------:R-:W-:-:S04]  /*4a80*/  UIADD3 UR5, UPT, UPT, UR5, 0x1, URZ ;  /* 0x0000000105057890 */ /* 0x000fc8000fffe0ff */
[----:B------:R-:W-:-:S04]  /*4a90*/  UISETP.NE.AND UP0, UPT, UR5, 0x3, UPT ;  /* 0x000000030500788c */ /* 0x000fc8000bf05270 */
[----:B------:R-:W-:Y:S02]  /*4aa0*/  USEL UR4, URZ, 0x1, UP0 ;  /* 0x00000001ff047887 */ /* 0x000fe40008000000 */
[----:B------:R-:W-:-:S04]  /*4ab0*/  USEL UR5, UR5, URZ, UP0 ;  /* 0x000000ff05057287 */ /* 0x000fc80008000000 */
[----:B------:R-:W-:Y:S01]  /*4ac0*/  ULEA UR5, UR5, UR7, 0x3 ;  /* 0x0000000705057291 */ /* 0x000fe2000f8e18ff */
[----:B-1----:R-:W-:-:S04]  /*4ad0*/  LOP3.LUT R2, R32, UR4, RZ, 0x3c, !PT ;  /* 0x0000000420027c12 */ /* 0x002fc8000f8e3cff */
[----:B------:R-:W-:Y:S01]  /*4ae0*/  SHF.L.U32 R2, R2, 0x1f, RZ ;  /* 0x0000001f02027819 */ /* 0x000fe200000006ff */
[----:B------:R-:W-:-:S07]  /*4af0*/  IMAD.U32 R0, RZ, RZ, UR5 ;  /* 0x00000005ff007e24 */ /* 0x000fce000f8e00ff */
.L_x_81:
[----:B-1----:R1:W3:Y:S02]  /*4b00*/  SYNCS.PHASECHK.TRANS64.TRYWAIT P0, [R0+URZ], R2 ;  /* 0x00000002000075a7 */ /* 0x0022e400080011ff */
[----:B---3--:R-:W-:Y:S05]  /*4b10*/  @!P0 NANOSLEEP.SYNCS 0x989680 ;  /* 0x009896800000895d */ /* 0x008fea0003900000 */
[----:B------:R-:W3:Y:S02]  /*4b20*/  @!P0 SYNCS.PHASECHK.TRANS64 P0, [R0+URZ], R2 ;  /* 0x00000002000085a7 */ /* 0x000ee400080010ff */
[----:B--23--:R-:W-:Y:S05]  /*4b30*/  @P0 EXIT ;  /* 0x000000000000094d */ /* 0x00cfea0003800000 */
[----:B------:R-:W-:Y:S05]  /*4b40*/  BRA `(.L_x_81) ;  /* 0xfffffffc00ec7947 */ /* 0x000fea000383ffff */
.L_x_69:
[----:B------:R-:W-:-:S06]  /*4b50*/  UISETP.GE.AND UP1, UPT, UR8, 0x4, UPT ;  /* 0x000000040800788c */ /* 0x000fcc000bf26270 */
[----:B------:R-:W-:-:S13]  /*4b60*/  PLOP3.LUT P0, PT, PT, PT, UP1, 0x80, 0x8 ;  /* 0x000000000008781c */ /* 0x000fda0003f0f018 */
[----:B------:R-:W-:Y:S05]  /*4b70*/  @!P0 EXIT ;  /* 0x000000000000894d */ /* 0x000fea0003800000 */
[----:B------:R-:W-:Y:S01]  /*4b80*/  BAR.SYNC.DEFER_BLOCKING 0x6, 0xa0 ;  /* 0x0182800000007b1d */ /* 0x000fe20000010000 */
[C---:B------:R-:W-:Y:S01]  /*4b90*/  IMAD.SHL.U32 R3, R70.reuse, 0x20, RZ ;  /* 0x0000002046037824 */ /* 0x040fe200078e00ff */
[C---:B------:R-:W-:Y:S01]  /*4ba0*/  LOP3.LUT P0, RZ, R70.reuse, 0x4, RZ, 0xc0, !PT ;  /* 0x0000000446ff7812 */ /* 0x040fe2000780c0ff */
[C---:B------:R-:W-:Y:S02]  /*4bb0*/  IMAD.SHL.U32 R64, R70.reuse, 0x10, RZ ;  /* 0x0000001046407824 */ /* 0x040fe400078e00ff */
[C---:B------:R-:W-:Y:S01]  /*4bc0*/  IMAD.SHL.U32 R2, R70.reuse, 0x4, RZ ;  /* 0x0000000446027824 */ /* 0x040fe200078e00ff */
[----:B------:R-:W-:Y:S02]  /*4bd0*/  UMOV UR48, 0x400 ;  /* 0x0000040000307882 */ /* 0x000fe40000000000 */
[----:B------:R-:W1:Y:S01]  /*4be0*/  LDC R63, c[0x0][0x370] ;  /* 0x0000dc00ff3f7b82 */ /* 0x000e620000000800 */
[----:B------:R-:W-:Y:S01]  /*4bf0*/  ULEA UR48, UR37, UR48, 0x18 ;  /* 0x0000003025307291 */ /* 0x000fe2000f8ec0ff */
[----:B------:R-:W-:Y:S01]  /*4c00*/  LOP3.LUT R4, R3, 0xc0, RZ, 0xc0, !PT ;  /* 0x000000c003047812 */ /* 0x000fe200078ec0ff */
[----:B------:R-:W-:Y:S01]  /*4c10*/  IMAD.U32 R32, R70, 0x10000, RZ ;  /* 0x0001000046207824 */ /* 0x000fe200078e00ff */
[----:B------:R-:W-:Y:S01]  /*4c20*/  LOP3.LUT R64, R64, 0x600, RZ, 0xc0, !PT ;  /* 0x0000060040407812 */ /* 0x000fe200078ec0ff */
[----:B------:R-:W-:Y:S01]  /*4c30*/  IMAD.MOV.U32 R69, RZ, RZ, 0x10 ;  /* 0x00000010ff457424 */ /* 0x000fe200078e00ff */
[----:B------:R-:W-:Y:S01]  /*4c40*/  LOP3.LUT R2, R4, 0x18, R2, 0xf8, !PT ;  /* 0x0000001804027812 */ /* 0x000fe200078ef802 */
[----:B------:R-:W-:Y:S01]  /*4c50*/  IMAD.MOV.U32 R31, RZ, RZ, RZ ;  /* 0x000000ffff1f7224 */ /* 0x000fe200078e00ff */
[----:B------:R-:W2:Y:S01]  /*4c60*/  LDC R28, c[0x0][0xb0c] ;  /* 0x0002c300ff1c7b82 */ /* 0x000ea20000000800 */
[----:B------:R-:W-:Y:S01]  /*4c70*/  SHF.R.U32.HI R4, RZ, 0x1, R70 ;  /* 0x00000001ff047819 */ /* 0x000fe20000011646 */
[----:B------:R-:W-:Y:S01]  /*4c80*/  IMAD.MOV.U32 R68, RZ, RZ, RZ ;  /* 0x000000ffff447224 */ /* 0x000fe200078e00ff */
[--C-:B------:R-:W-:Y:S01]  /*4c90*/  LOP3.LUT R64, R64, 0x20, R3.reuse, 0xf8, !PT ;  /* 0x0000002040407812 */ /* 0x100fe200078ef803 */
[----:B------:R-:W-:Y:S01]  /*4ca0*/  IMAD.MOV.U32 R73, RZ, RZ, RZ ;  /* 0x000000ffff497224 */ /* 0x000fe200078e00ff */
[----:B------:R-:W-:Y:S01]  /*4cb0*/  LOP3.LUT R32, R32, 0x600000, RZ, 0xc0, !PT ;  /* 0x0060000020207812 */ /* 0x000fe200078ec0ff */
[----:B------:R-:W-:Y:S01]  /*4cc0*/  IMAD.MOV.U32 R67, RZ, RZ, RZ ;  /* 0x000000ffff437224 */ /* 0x000fe200078e00ff */
[----:B------:R-:W-:Y:S01]  /*4cd0*/  LOP3.LUT R2, R2, 0x8, R4, 0x78, !PT ;  /* 0x0000000802027812 */ /* 0x000fe200078e7804 */
[----:B------:R-:W4:Y:S01]  /*4ce0*/  LDC R61, c[0x0][0xb20] ;  /* 0x0002c800ff3d7b82 */ /* 0x000f220000000800 */
[----:B------:R-:W3:Y:S01]  /*4cf0*/  LDS R0, [UR48+0x150] ;  /* 0x00015030ff007984 */ /* 0x000ee20008000800 */
[----:B------:R-:W-:Y:S01]  /*4d00*/  LOP3.LUT R64, R64, 0x100, R3, 0xf8, !PT ;  /* 0x0000010040407812 */ /* 0x000fe200078ef803 */
[----:B------:R-:W1:Y:S01]  /*4d10*/  LDCU.64 UR54, c[0x0][0x348] ;  /* 0x00006900ff3677ac */ /* 0x000e620008000a00 */
[----:B------:R-:W-:-:S02]  /*4d20*/  LOP3.LUT R70, R70, 0x60, RZ, 0xc0, !PT ;  /* 0x0000006046467812 */ /* 0x000fc400078ec0ff */
[----:B------:R-:W-:Y:S01]  /*4d30*/  LOP3.LUT R64, R64, R2, RZ, 0xfc, !PT ;  /* 0x0000000240407212 */ /* 0x000fe200078efcff */
[----:B------:R-:W1:Y:S01]  /*4d40*/  LDCU.64 UR38, c[0x0][0x888] ;  /* 0x00011100ff2677ac */ /* 0x000e620008000a00 */
[----:B------:R-:W1:Y:S01]  /*4d50*/  LDC R27, c[0x0][0xb30] ;  /* 0x0002cc00ff1b7b82 */ /* 0x000e620000000800 */
[----:B------:R-:W-:Y:S01]  /*4d60*/  SEL R69, R69, 0xfffffff0, !P0 ;  /* 0xfffffff045457807 */ /* 0x000fe20004000000 */
[----:B------:R-:W1:Y:S01]  /*4d70*/  LDCU.64 UR44, c[0x0][0x890] ;  /* 0x00011200ff2c77ac */ /* 0x000e620008000a00 */
[----:B------:R-:W-:-:S05]  /*4d80*/  UMOV UR51, 0x1 ;  /* 0x0000000100337882 */ /* 0x000fca0000000000 */
[----:B------:R-:W1:Y:S01]  /*4d90*/  LDC.64 R56, c[0x0][0xb10] ;  /* 0x0002c400ff387b82 */ /* 0x000e620000000a00 */
[----:B------:R-:W-:Y:S01]  /*4da0*/  UMOV UR56, URZ ;  /* 0x000000ff00387c82 */ /* 0x000fe20008000000 */
[----:B------:R-:W-:Y:S01]  /*4db0*/  UIADD3 UR52, UPT, UPT, UR48, 0x200, URZ ;  /* 0x0000020030347890 */ /* 0x000fe2000fffe0ff */
[----:B------:R-:W-:Y:S01]  /*4dc0*/  UMOV UR50, URZ ;  /* 0x000000ff00327c82 */ /* 0x000fe20008000000 */
[----:B------:R-:W-:-:S04]  /*4dd0*/  UMOV UR49, URZ ;  /* 0x000000ff00317c82 */ /* 0x000fc80008000000 */
[----:B------:R-:W1:Y:S08]  /*4de0*/  LDC.64 R24, c[0x0][0xb18] ;  /* 0x0002c600ff187b82 */ /* 0x000e700000000a00 */
[----:B------:R-:W1:Y:S08]  /*4df0*/  LDC.64 R22, c[0x0][0xb28] ;  /* 0x0002ca00ff167b82 */ /* 0x000e700000000a00 */
[----:B------:R-:W1:Y:S01]  /*4e00*/  LDC.64 R54, c[0x0][0x8b0] ;  /* 0x00022c00ff367b82 */ /* 0x000e620000000a00 */
[----:B---3--:R-:W-:-:S07]  /*4e10*/  IMAD.IADD R32, R0, 0x1, R32 ;  /* 0x0000000100207824 */ /* 0x008fce00078e0220 */
[----:B------:R-:W3:Y:S08]  /*4e20*/  LDC.64 R52, c[0x0][0x8a8] ;  /* 0x00022a00ff347b82 */ /* 0x000ef00000000a00 */
[----:B--2-4-:R-:W1:Y:S02]  /*4e30*/  LDC R62, c[0x0][0x374] ;  /* 0x0000dd00ff3e7b82 */ /* 0x014e640000000800 */
.L_x_112:
[----:B------:R-:W-:Y:S02]  /*4e40*/  LEA R0, R73, UR48, 0x3 ;  /* 0x0000003049007c11 */ /* 0x000fe4000f8e18ff */
[----:B------:R-:W-:Y:S02]  /*4e50*/  SHF.L.U32 R2, R67, 0x1f, RZ ;  /* 0x0000001f43027819 */ /* 0x000fe400000006ff */
[----:B-1----:R-:W-:Y:S02]  /*4e60*/  LEA R16, R73, UR48, 0x4 ;  /* 0x0000003049107c11 */ /* 0x002fe4000f8e20ff */
[----:B------:R-:W2:Y:S02]  /*4e70*/  SYNCS.PHASECHK.TRANS64.TRYWAIT P0, [R0+URZ+0xa0], R2 ;  /* 0x0000a002000075a7 */ /* 0x000ea400080011ff */
[----:B--2---:R-:W-:Y:S05]  /*4e80*/  @!P0 BRA `(.L_x_82) ;  /* 0x0000002800cc8947 */ /* 0x004fea0003800000 */
.L_x_158:
[----:B------:R-:W4:Y:S01]  /*4e90*/  LDC.64 R10, c[0x0][0xb10] ;  /* 0x0002c400ff0a7b82 */ /* 0x000f220000000a00 */
[----:B------:R-:W3:Y:S01]  /*4ea0*/  LDS.128 R16, [R16+0x130] ;  /* 0x0001300010107984 */ /* 0x000ee20000000c00 */
[----:B-1----:R-:W-:Y:S01]  /*4eb0*/  ISETP.NE.AND P1, PT, R27, 0x1, PT ;  /* 0x000000011b00780c */ /* 0x002fe20003f25270 */
[----:B--2---:R-:W-:Y:S01]  /*4ec0*/  VIADD R0, R0, 0xb0 ;  /* 0x000000b000007836 */ /* 0x004fe20000000000 */
[----:B------:R-:W-:Y:S04]  /*4ed0*/  ISETP.GE.AND P0, PT, R26, 0x1, PT ;  /* 0x000000011a00780c */ /* 0x000fe80003f06270 */
[----:B------:R-:W1:Y:S01]  /*4ee0*/  LDC.64 R8, c[0x0][0xb18] ;  /* 0x0002c600ff087b82 */ /* 0x000e620000000a00 */
[----:B------:R-:W-:Y:S01]  /*4ef0*/  PRMT R0, RZ, 0x654, R0 ;  /* 0x00000654ff007816 */ /* 0x000fe20000000000 */
[----:B------:R-:W-:Y:S01]  /*4f00*/  @!PT LDS RZ, [RZ] ;  /* 0x00000000fffff984 */ /* 0x000fe20000000800 */
[----:B------:R-:W-:Y:S01]  /*4f10*/  @!PT LDS RZ, [RZ] ;  /* 0x00000000fffff984 */ /* 0x000fe20000000800 */
[----:B------:R-:W-:Y:S01]  /*4f20*/  @!PT LDS RZ, [RZ] ;  /* 0x00000000fffff984 */ /* 0x000fe20000000800 */
[----:B------:R-:W-:Y:S01]  /*4f30*/  @!PT LDS RZ, [RZ] ;  /* 0x00000000fffff984 */ /* 0x000fe20000000800 */
[----:B------:R2:W-:Y:S06]  /*4f40*/  MEMBAR.ALL.CTA ;  /* 0x0000000000007992 */ /* 0x0005ec0000008000 */
[----:B--2---:R-:W2:Y:S01]  /*4f50*/  FENCE.VIEW.ASYNC.S ;  /* 0x00000000000073c6 */ /* 0x004ea20000000000 */
[----:B------:R-:W1:Y:S08]  /*4f60*/  @!P1 LDC R12, c[0x0][0xb20] ;  /* 0x0002c800ff0c9b82 */ /* 0x000e700000000800 */
[----:B------:R-:W1:Y:S01]  /*4f70*/  @!P1 LDC R7, c[0x0][0xb0c] ;  /* 0x0002c300ff079b82 */ /* 0x000e620000000800 */
[----:B--2---:R2:W-:Y:S01]  /*4f80*/  SYNCS.ARRIVE.TRANS64.RED.A1T0 RZ, [R0+URZ], RZ ;  /* 0x000000ff00ff79a7 */ /* 0x0045e200081004ff */
[----:B---3--:R-:W-:Y:S04]  /*4f90*/  LOP3.LUT P4, RZ, R18, 0x1, RZ, 0xc0, !PT ;  /* 0x0000000112ff7812 */ /* 0x008fe8000788c0ff */
[----:B------:R-:W-:Y:S09]  /*4fa0*/  P2R R71, PR, RZ, 0x10 ;  /* 0x00000010ff477803 */ /* 0x000ff20000000000 */
[----:B------:R-:W-:Y:S02]  /*4fb0*/  @P4 MOV R30, R16 ;  /* 0x00000010001e4202 */ /* 0x000fe40000000f00 */
[----:B------:R-:W-:Y:S01]  /*4fc0*/  @P4 LOP3.LUT R29, R17, 0xffff, RZ, 0xc0, !PT ;  /* 0x0000ffff111d4812 */ /* 0x000fe200078ec0ff */
[----:B--2-4-:R-:W-:Y:S06]  /*4fd0*/  @!P0 BRA `(.L_x_83) ;  /* 0x0000000000a48947 */ /* 0x014fec0003800000 */
[----:B------:R-:W-:Y:S01]  /*4fe0*/  IMAD.HI.U32 R0, R62, R25, RZ ;  /* 0x000000193e007227 */ /* 0x000fe200078e00ff */
[----:B------:R-:W-:Y:S02]  /*4ff0*/  ISETP.NE.AND P0, PT, R24, 0x1, PT ;  /* 0x000000011800780c */ /* 0x000fe40003f05270 */
[----:B------:R-:W-:Y:S01]  /*5000*/  ISETP.NE.AND P2, PT, R26, 0x1, PT ;  /* 0x000000011a00780c */ /* 0x000fe20003f45270 */
[----:B------:R-:W-:Y:S01]  /*5010*/  IMAD.HI.U32 R4, R63, R56, RZ ;  /* 0x000000383f047227 */ /* 0x000fe200078e00ff */
[----:B------:R-:W-:Y:S02]  /*5020*/  SHF.R.U32.HI R0, RZ, R61, R0 ;  /* 0x0000003dff007219 */ /* 0x000fe40000011600 */
[----:B------:R-:W-:Y:S01]  /*5030*/  ISETP.NE.AND P3, PT, R28, 0x1, PT ;  /* 0x000000011c00780c */ /* 0x000fe20003f65270 */
[----:B------:R-:W-:Y:S01]  /*5040*/  IMAD.HI.U32 R6, R29, R25, RZ ;  /* 0x000000191d067227 */ /* 0x000fe200078e00ff */
[-C--:B------:R-:W-:Y:S02]  /*5050*/  SHF.R.U32.HI R4, RZ, R57.reuse, R4 ;  /* 0x00000039ff047219 */ /* 0x080fe40000011604 */
[----:B------:R-:W-:Y:S01]  /*5060*/  SEL R0, R62, R0, !P0 ;  /* 0x000000003e007207 */ /* 0x000fe20004000000 */
[----:B------:R-:W-:Y:S01]  /*5070*/  IMAD.HI.U32 R5, R30, R56, RZ ;  /* 0x000000381e057227 */ /* 0x000fe200078e00ff */
[----:B------:R-:W-:Y:S03]  /*5080*/  SEL R4, R63, R4, !P3 ;  /* 0x000000043f047207 */ /* 0x000fe60005800000 */
[-C--:B------:R-:W-:Y:S01]  /*5090*/  IMAD.HI.U32 R3, R0, R22.reuse, RZ ;  /* 0x0000001600037227 */ /* 0x080fe200078e00ff */
[----:B------:R-:W-:Y:S03]  /*50a0*/  SHF.R.U32.HI R5, RZ, R57, R5 ;  /* 0x00000039ff057219 */ /* 0x000fe60000011605 */
[----:B------:R-:W-:Y:S01]  /*50b0*/  IMAD.HI.U32 R2, R4, R22, RZ ;  /* 0x0000001604027227 */ /* 0x000fe200078e00ff */
[----:B------:R-:W-:Y:S02]  /*50c0*/  @P2 SHF.R.U32.HI R0, RZ, R23, R3 ;  /* 0x00000017ff002219 */ /* 0x000fe40000011603 */
[----:B------:R-:W-:Y:S02]  /*50d0*/  SHF.R.U32.HI R3, RZ, R61, R6 ;  /* 0x0000003dff037219 */ /* 0x000fe40000011606 */
[----:B------:R-:W-:Y:S01]  /*50e0*/  @P2 SHF.R.U32.HI R4, RZ, R23, R2 ;  /* 0x00000017ff042219 */ /* 0x000fe20000011602 */
[----:B------:R-:W-:Y:S01]  /*50f0*/  IMAD R0, R26, R0, RZ ;  /* 0x000000001a007224 */ /* 0x000fe200078e02ff */
[----:B------:R-:W-:Y:S02]  /*5100*/  SEL R3, R29, R3, !P0 ;  /* 0x000000031d037207 */ /* 0x000fe40004000000 */
[----:B------:R-:W-:Y:S01]  /*5110*/  SEL R2, R30, R5, !P3 ;  /* 0x000000051e027207 */ /* 0x000fe20005800000 */
[----:B------:R-:W-:Y:S01]  /*5120*/  IMAD R5, R26, R4, RZ ;  /* 0x000000041a057224 */ /* 0x000fe200078e02ff */
[C---:B------:R-:W-:Y:S01]  /*5130*/  ISETP.GE.AND P0, PT, R3.reuse, R0, PT ;  /* 0x000000000300720c */ /* 0x040fe20003f06270 */
[C---:B------:R-:W-:Y:S03]  /*5140*/  IMAD.HI.U32 R0, R3.reuse, R22, RZ ;  /* 0x0000001603007227 */ /* 0x040fe600078e00ff */
[C---:B------:R-:W-:Y:S02]  /*5150*/  ISETP.GE.OR P0, PT, R2.reuse, R5, P0 ;  /* 0x000000050200720c */ /* 0x040fe40000706670 */
[----:B------:R-:W-:Y:S04]  /*5160*/  SHF.R.U32.HI R0, RZ, R23, R0 ;  /* 0x00000017ff007219 */ /* 0x000fe80000011600 */
[C---:B------:R-:W-:Y:S05]  /*5170*/  SEL R6, R3.reuse, R0, !P2 ;  /* 0x0000000003067207 */ /* 0x040fea0005000000 */
        /* <DEDUP_REMOVED lines=14> */
[----:B------:R-:W-:Y:S07]  /*5260*/  IMAD R29, R3, R24, R29 ;  /* 0x00000018031d7224 */ /* 0x000fee00078e021d */
.L_x_83:
[----:B-1----:R-:W-:Y:S01]  /*5270*/  @!P1 ISETP.NE.AND P0, PT, R8, 0x1, PT ;  /* 0x000000010800980c */ /* 0x002fe20003f05270 */
[----:B------:R-:W-:Y:S01]  /*5280*/  @!P1 IMAD.HI.U32 R0, R30, R10, RZ ;  /* 0x0000000a1e009227 */ /* 0x000fe200078e00ff */
[----:B------:R-:W-:Y:S01]  /*5290*/  @!P1 ISETP.NE.AND P2, PT, R7, 0x1, PT ;  /* 0x000000010700980c */ /* 0x000fe20003f45270 */
[----:B------:R-:W-:Y:S01]  /*52a0*/  ULOP3.LUT UP0, URZ, UR52, 0x1b0, URZ, 0xc0, !UPT ;  /* 0x000001b034ff7892 */ /* 0x000fe2000f80c0ff */
[----:B------:R-:W-:Y:S01]  /*52b0*/  R2UR UR42, R21 ;  /* 0x00000000152a72ca */ /* 0x000fe200000e0000 */
[----:B------:R-:W-:Y:S01]  /*52c0*/  @!P1 IMAD.HI.U32 R2, R29, R9, RZ ;  /* 0x000000091d029227 */ /* 0x000fe200078e00ff */
[----:B------:R-:W-:Y:S02]  /*52d0*/  @!P1 SHF.R.U32.HI R0, RZ, R11, R0 ;  /* 0x0000000bff009219 */ /* 0x000fe40000011600 */
[----:B------:R-:W-:Y:S01]  /*52e0*/  R2UR UR41, R20 ;  /* 0x00000000142972ca */ /* 0x000fe200000e0000 */
[----:B------:R-:W-:Y:S01]  /*52f0*/  VIADD R73, R73, 0x1 ;  /* 0x0000000149497836 */ /* 0x000fe20000000000 */
[----:B------:R-:W-:Y:S02]  /*5300*/  @!P1 SHF.R.U32.HI R2, RZ, R12, R2 ;  /* 0x0000000cff029219 */ /* 0x000fe40000011602 */
[----:B------:R-:W-:Y:S02]  /*5310*/  @!P1 SEL R3, R30, R0, !P2 ;  /* 0x000000001e039207 */ /* 0x000fe40005000000 */
[----:B------:R-:W-:Y:S02]  /*5320*/  @!P1 SEL R2, R29, R2, !P0 ;  /* 0x000000021d029207 */ /* 0x000fe40004000000 */
[----:B------:R-:W-:Y:S01]  /*5330*/  @P4 SHF.R.U32.HI R66, RZ, 0x10, R17 ;  /* 0x00000010ff424819 */ /* 0x000fe20000011611 */
[----:B------:R-:W-:Y:S02]  /*5340*/  USHF.L.U32 UR42, UR42, 0x6, URZ ;  /* 0x000000062a2a7899 */ /* 0x000fe400080006ff */
[----:B------:R-:W-:Y:S02]  /*5350*/  @!P1 IMAD.IADD R0, R2, 0x1, -R3 ;  /* 0x0000000102009824 */ /* 0x000fe400078e0a03 */
[----:B------:R-:W-:Y:S01]  /*5360*/  @!P1 IMAD.IADD R2, R3, 0x1, -R2 ;  /* 0x0000000103029824 */ /* 0x000fe200078e0a02 */
[----:B------:R-:W-:Y:S01]  /*5370*/  USHF.L.U32 UR41, UR41, 0x6, URZ ;  /* 0x0000000629297899 */ /* 0x000fe200080006ff */
[----:B------:R-:W-:Y:S02]  /*5380*/  @!P1 IMAD R30, R0, R7, R30 ;  /* 0x00000007001e9224 */ /* 0x000fe400078e021e */
[----:B------:R-:W-:Y:S01]  /*5390*/  @!P1 IMAD R29, R2, R8, R29 ;  /* 0x00000008021d9224 */ /* 0x000fe200078e021d */
[----:B------:R-:W-:Y:S08]  /*53a0*/  BRA.U !UP0, `(.L_x_84) ;  /* 0x00000001087c7547 */ /* 0x000ff0000b800000 */
[----:B------:R-:W1:Y:S01]  /*53b0*/  LDCU.64 UR8, c[0x4][0x80] ;  /* 0x01001000ff0877ac */ /* 0x000e620008000a00 */
[----:B------:R-:W-:Y:S01]  /*53c0*/  MOV R2, 0x0 ;  /* 0x0000000000027802 */ /* 0x000fe20000000f00 */
[----:B------:R-:W-:Y:S02]  /*53d0*/  HFMA2 R12, -RZ, RZ, 0, 5.9604644775390625e-08 ;  /* 0x00000001ff0c7431 */ /* 0x000fe400000001ff */
[----:B------:R-:W-:Y:S01]  /*53e0*/  IMAD.MOV.U32 R8, RZ, RZ, 0x70 ;  /* 0x00000070ff087424 */ /* 0x000fe200078e00ff */
[----:B------:R2:W3:Y:S01]  /*53f0*/  LDC.64 R14, c[0x4][R2] ;  /* 0x01000000020e7b82 */ /* 0x0004e20000000a00 */
[----:B------:R-:W4:Y:S01]  /*5400*/  LDCU.64 UR6, c[0x4][0x88] ;  /* 0x01001100ff0677ac */ /* 0x000f220008000a00 */
[----:B------:R-:W-:Y:S01]  /*5410*/  IMAD.MOV.U32 R13, RZ, RZ, RZ ;  /* 0x000000ffff0d7224 */ /* 0x000fe200078e00ff */
[----:B------:R-:W2:Y:S01]  /*5420*/  LDCU.64 UR4, c[0x4][0x8] ;  /* 0x01000100ff0477ac */ /* 0x000ea20008000a00 */
[----:B-1----:R-:W-:Y:S01]  /*5430*/  MOV R5, UR9 ;  /* 0x0000000900057c02 */ /* 0x002fe20008000f00 */
[----:B------:R-:W-:Y:S01]  /*5440*/  IMAD.U32 R4, RZ, RZ, UR8 ;  /* 0x00000008ff047e24 */ /* 0x000fe2000f8e00ff */
[----:B----4-:R-:W-:Y:S01]  /*5450*/  MOV R7, UR7 ;  /* 0x0000000700077c02 */ /* 0x010fe20008000f00 */
[----:B------:R-:W-:Y:S01]  /*5460*/  IMAD.U32 R6, RZ, RZ, UR6 ;  /* 0x00000006ff067e24 */ /* 0x000fe2000f8e00ff */
[----:B--2---:R-:W-:Y:S01]  /*5470*/  MOV R11, UR5 ;  /* 0x00000005000b7c02 */ /* 0x004fe20008000f00 */
[----:B------:R-:W-:Y:S02]  /*5480*/  IMAD.U32 R10, RZ, RZ, UR4 ;  /* 0x00000004ff0a7e24 */ /* 0x000fe4000f8e00ff */
[----:B------:R-:W-:Y:S07]  /*5490*/  LEPC R20, `(.L_x_85) ;  /* 0x000000001014794e */ /* 0x000fee0000000000 */
[----:B---3-5:R-:W-:Y:S05]  /*54a0*/  CALL.ABS.NOINC R14 ;  /* 0x000000000e007343 */ /* 0x028fea0003c00000 */
.L_x_85:
[----:B------:R-:W1:Y:S01]  /*54b0*/  LDCU.64 UR8, c[0x4][0x80] ;  /* 0x01001000ff0877ac */ /* 0x000e620008000a00 */
[----:B------:R-:W2:Y:S01]  /*54c0*/  LDC.64 R2, c[0x4][R2] ;  /* 0x0100000002027b82 */ /* 0x000ea20000000a00 */
[----:B------:R-:W-:Y:S02]  /*54d0*/  HFMA2 R12, -RZ, RZ, 0, 5.9604644775390625e-08 ;  /* 0x00000001ff0c7431 */ /* 0x000fe400000001ff */
[----:B------:R-:W-:Y:S02]  /*54e0*/  IMAD.MOV.U32 R8, RZ, RZ, 0x70 ;  /* 0x00000070ff087424 */ /* 0x000fe400078e00ff */
[----:B------:R-:W-:Y:S01]  /*54f0*/  IMAD.MOV.U32 R13, RZ, RZ, RZ ;  /* 0x000000ffff0d7224 */ /* 0x000fe200078e00ff */
[----:B------:R-:W3:Y:S01]  /*5500*/  LDCU.64 UR6, c[0x4][0x88] ;  /* 0x01001100ff0677ac */ /* 0x000ee20008000a00 */
[----:B------:R-:W4:Y:S01]  /*5510*/  LDCU.64 UR4, c[0x4][0x8] ;  /* 0x01000100ff0477ac */ /* 0x000f220008000a00 */
[----:B-1----:R-:W-:Y:S02]  /*5520*/  MOV R4, UR8 ;  /* 0x0000000800047c02 */ /* 0x002fe40008000f00 */
[----:B------:R-:W-:Y:S02]  /*5530*/  MOV R5, UR9 ;  /* 0x0000000900057c02 */ /* 0x000fe40008000f00 */
[----:B---3--:R-:W-:Y:S01]  /*5540*/  MOV R7, UR7 ;  /* 0x0000000700077c02 */ /* 0x008fe20008000f00 */
[----:B------:R-:W-:Y:S01]  /*5550*/  IMAD.U32 R6, RZ, RZ, UR6 ;  /* 0x00000006ff067e24 */ /* 0x000fe2000f8e00ff */
[----:B----4-:R-:W-:Y:S01]  /*5560*/  MOV R11, UR5 ;  /* 0x00000005000b7c02 */ /* 0x010fe20008000f00 */
[----:B------:R-:W-:Y:S02]  /*5570*/  IMAD.U32 R10, RZ, RZ, UR4 ;  /* 0x00000004ff0a7e24 */ /* 0x000fe4000f8e00ff */
[----:B------:R-:W-:Y:S07]  /*5580*/  LEPC R20, `(.L_x_84) ;  /* 0x000000001014794e */ /* 0x000fee0000000000 */
[----:B--2---:R-:W-:Y:S05]  /*5590*/  CALL.ABS.NOINC R2 ;  /* 0x0000000002007343 */ /* 0x004fea0003c00000 */
.L_x_84:
[----:B------:R-:W-:Y:S01]  /*55a0*/  ISETP.NE.U32.AND P4, PT, R54, RZ, PT ;  /* 0x000000ff3600720c */ /* 0x000fe20003f85070 */
[----:B------:R-:W-:Y:S01]  /*55b0*/  UISETP.NE.AND UP2, UPT, UR53, URZ, UPT ;  /* 0x000000ff3500728c */ /* 0x000fe2000bf45270 */
[----:B------:R-:W-:Y:S01]  /*55c0*/  ISETP.NE.U32.AND P2, PT, RZ, UR38, PT ;  /* 0x00000026ff007c0c */ /* 0x000fe2000bf45070 */
[----:B------:R-:W-:Y:S01]  /*55d0*/  UISETP.NE.U32.AND UP1, UPT, UR44, URZ, UPT ;  /* 0x000000ff2c00728c */ /* 0x000fe2000bf25070 */
[----:B------:R-:W-:Y:S01]  /*55e0*/  ISETP.NE.AND.EX P4, PT, R55, RZ, PT, P4 ;  /* 0x000000ff3700720c */ /* 0x000fe20003f85340 */
[----:B------:R-:W-:Y:S01]  /*55f0*/  UPLOP3.LUT UP0, UPT, UPT, UPT, UPT, 0x40, 0x4 ;  /* 0x000000000004789c */ /* 0x000fe20003f0e870 */
[----:B------:R-:W-:Y:S01]  /*5600*/  ISETP.NE.AND.EX P2, PT, RZ, UR39, PT, P2 ;  /* 0x00000027ff007c0c */ /* 0x000fe2000bf45320 */
[----:B------:R-:W-:Y:S01]  /*5610*/  UISETP.NE.AND.EX UP1, UPT, UR45, URZ, UPT, UP1 ;  /* 0x000000ff2d00728c */ /* 0x000fe2000bf25310 */
[----:B------:R-:W-:Y:S04]  /*5620*/  PLOP3.LUT P1, PT, PT, PT, UP2, 0x80, 0x8 ;  /* 0x000000000008781c */ /* 0x000fe80003f2f028 */
[----:B------:R-:W-:Y:S06]  /*5630*/  @UP2 UPLOP3.LUT UP0, UPT, UPT, UPT, UP1, 0x80, 0x8 ;  /* 0x000000000008289c */ /* 0x000fec0003f0f010 */
[----:B------:R-:W-:Y:S01]  /*5640*/  PLOP3.LUT P0, PT, PT, PT, UP0, 0x80, 0x8 ;  /* 0x000000000008781c */ /* 0x000fe20003f0f008 */
[----:B------:R-:W-:Y:S01]  /*5650*/  @!UPT UIADD3 URZ, UPT, UPT, URZ, URZ, URZ ;  /* 0x000000fffffff290 */ /* 0x000fe2000fffe0ff */
[----:B------:R-:W-:Y:S11]  /*5660*/  BRA.U !UP1, `(.L_x_86) ;  /* 0x0000000109387547 */ /* 0x000ff6000b800000 */
[----:B------:R-:W-:Y:S01]  /*5670*/  UISETP.NE.U32.AND UP0, UPT, UR38, URZ, UPT ;  /* 0x000000ff2600728c */ /* 0x000fe2000bf05070 */
[----:B------:R-:W-:Y:S02]  /*5680*/  HFMA2 R0, -RZ, RZ, 0, 5.9604644775390625e-08 ;  /* 0x00000001ff007431 */ /* 0x000fe400000001ff */
[----:B------:R-:W-:Y:S01]  /*5690*/  IMAD.MOV.U32 R60, RZ, RZ, 0x1 ;  /* 0x00000001ff3c7424 */ /* 0x000fe200078e00ff */
[----:B------:R-:W-:Y:S06]  /*56a0*/  UISETP.NE.AND.EX UP0, UPT, UR39, URZ, UPT, UP0 ;  /* 0x000000ff2700728c */ /* 0x000fec000bf05300 */
[----:B------:R-:W-:Y:S05]  /*56b0*/  PLOP3.LUT P3, PT, PT, PT, UP0, 0x80, 0x8 ;  /* 0x000000000008781c */ /* 0x000fea0003f6f008 */
[----:B------:R-:W1:Y:S01]  /*56c0*/  @UP0 LDCU.64 UR6, c[0x0][0x888] ;  /* 0x00011100ff0607ac */ /* 0x000e620008000a00 */
[----:B------:R-:W-:Y:S07]  /*56d0*/  @UP0 UIMAD UR4, UR36, UR44, URZ ;  /* 0x0000002c240402a4 */ /* 0x000fee000f8e02ff */
[----:B------:R-:W-:Y:S01]  /*56e0*/  @!P3 PRMT R60, R0, 0x7610, R60 ;  /* 0x00007610003cb816 */ /* 0x000fe2000000003c */
[----:B-1----:R-:W-:Y:S03]  /*56f0*/  @UP0 UIMAD.WIDE UR6, UR4, 0x4, UR6 ;  /* 0x00000004040608a5 */ /* 0x002fe6000f8e0206 */
[----:B------:R-:W1:Y:S03]  /*5700*/  @!UP0 LDCU UR4, c[0x0][0x880] ;  /* 0x00011000ff0487ac */ /* 0x000e660008000800 */
[----:B------:R-:W-:Y:S01]  /*5710*/  IMAD.U32 R2, RZ, RZ, UR6 ;  /* 0x00000006ff027e24 */ /* 0x000fe2000f8e00ff */
[----:B------:R-:W-:Y:S05]  /*5720*/  MOV R3, UR7 ;  /* 0x0000000700037c02 */ /* 0x000fea0008000f00 */
[----:B-----5:R2:W5:Y:S02]  /*5730*/  @P3 LDG.E R35, desc[UR46][R2.64] ;  /* 0x0000002e02233981 */ /* 0x020564000c1e1900 */
[----:B-12---:R-:W-:Y:S02]  /*5740*/  @!P3 IMAD.U32 R35, RZ, RZ, UR4 ;  /* 0x00000004ff23be24 */ /* 0x006fe4000f8e00ff */
.L_x_86:
[----:B------:R-:W-:Y:S05]  /*5750*/  @!P4 BRA `(.L_x_87) ;  /* 0x000000000020c947 */ /* 0x000fea0003800000 */
[----:B------:R-:W-:Y:S04]  /*5760*/  ISETP.NE.U32.AND P3, PT, R52, RZ, PT ;  /* 0x000000ff3400720c */ /* 0x000fe80003f65070 */
[----:B------:R-:W-:Y:S11]  /*5770*/  ISETP.NE.AND.EX P3, PT, R53, RZ, PT, P3 ;  /* 0x000000ff3500720c */ /* 0x000ff60003f65330 */
[----:B------:R-:W-:Y:S02]  /*5780*/  @!UPT UIADD3 URZ, UPT, UPT, URZ, URZ, URZ ;  /* 0x000000fffffff290 */ /* 0x000fe4000fffe0ff */
[----:B------:R-:W1:Y:S01]  /*5790*/  @P3 LDC.64 R2, c[0x0][0x8a8] ;  /* 0x00022a00ff023b82 */ /* 0x000e620000000a00 */
[----:B------:R-:W-:Y:S04]  /*57a0*/  @P3 IMAD R0, R54, UR36, RZ ;  /* 0x0000002436003c24 */ /* 0x000fe8000f8e02ff */
[----:B-1----:R-:W-:Y:S05]  /*57b0*/  @P3 IMAD.WIDE R2, R0, 0x4, R2 ;  /* 0x0000000400023825 */ /* 0x002fea00078e0202 */
[----:B-----5:R1:W5:Y:S02]  /*57c0*/  @P3 LDG.E R33, desc[UR46][R2.64] ;  /* 0x0000002e02213981 */ /* 0x020364000c1e1900 */
[----:B-1----:R-:W2:Y:S02]  /*57d0*/  @!P3 LDC R33, c[0x0][0x8a0] ;  /* 0x00022800ff21bb82 */ /* 0x002ea40000000800 */
.L_x_87:
[----:B-----5:R-:W-:Y:S01]  /*57e0*/  FSETP.NEU.AND P3, PT, R35, RZ, PT ;  /* 0x000000ff2300720b */ /* 0x020fe20003f6d000 */
[----:B------:R-:W-:Y:S01]  /*57f0*/  IMAD.U32 R2, RZ, RZ, UR56 ;  /* 0x00000038ff027e24 */ /* 0x000fe2000f8e00ff */
[----:B------:R-:W-:Y:S01]  /*5800*/  SEL R5, RZ, 0xffffffff, P2 ;  /* 0xffffffffff057807 */ /* 0x000fe20001000000 */
[----:B------:R-:W-:Y:S01]  /*5810*/  ULOP3.LUT UR4, UR51, 0x1, URZ, 0x3c, !UPT ;  /* 0x0000000133047892 */ /* 0x000fe2000f8e3cff */
[----:B------:R-:W-:Y:S01]  /*5820*/  @P1 LOP3.LUT P2, RZ, R60, 0xff, RZ, 0xc0, !PT ;  /* 0x000000ff3cff1812 */ /* 0x000fe2000784c0ff */
[----:B------:R-:W-:Y:S01]  /*5830*/  BSSY B1, `(.L_x_88) ;  /* 0x000003d000017945 */ /* 0x000fe20003800000 */
[----:B------:R-:W-:Y:S01]  /*5840*/  @P1 SEL R0, RZ, 0xffffffff, P3 ;  /* 0xffffffffff001807 */ /* 0x000fe20001800000 */
[----:B------:R-:W-:Y:S01]  /*5850*/  IMAD.MOV.U32 R47, RZ, RZ, 0x1 ;  /* 0x00000001ff2f7424 */ /* 0x000fe200078e00ff */
[----:B------:R-:W-:Y:S01]  /*5860*/  LEA R2, R2, UR48, 0x3 ;  /* 0x0000003002027c11 */ /* 0x000fe2000f8e18ff */
[----:B------:R-:W-:Y:S01]  /*5870*/  IMAD.U32 R45, RZ, RZ, UR4 ;  /* 0x00000004ff2d7e24 */ /* 0x000fe2000f8e00ff */
[----:B------:R-:W-:Y:S01]  /*5880*/  @P0 SEL R0, R5, R0, !P2 ;  /* 0x0000000005000207 */ /* 0x000fe20005000000 */
[----:B------:R-:W-:Y:S01]  /*5890*/  IMAD.U32 R46, RZ, RZ, UR56 ;  /* 0x00000038ff2e7e24 */ /* 0x000fe2000f8e00ff */
[C---:B------:R-:W-:Y:S02]  /*58a0*/  LEA R44, R31.reuse, UR48, 0x3 ;  /* 0x000000301f2c7c11 */ /* 0x040fe4000f8e18ff */
[----:B------:R-:W-:Y:S02]  /*58b0*/  CS2R R50, SRZ ;  /* 0x0000000000327805 */ /* 0x000fe4000001ff00 */
[----:B------:R-:W-:Y:S02]  /*58c0*/  @P1 LOP3.LUT R0, R0, 0x1, RZ, 0xc0, !PT ;  /* 0x0000000100001812 */ /* 0x000fe400078ec0ff */
[----:B------:R-:W-:Y:S02]  /*58d0*/  CS2R R48, SRZ ;  /* 0x0000000000307805 */ /* 0x000fe4000001ff00 */
[----:B------:R-:W-:Y:S02]  /*58e0*/  SHF.L.U32 R3, R68, 0x1f, RZ ;  /* 0x0000001f44037819 */ /* 0x000fe400000006ff */
[----:B------:R-:W-:Y:S02]  /*58f0*/  CS2R R42, SRZ ;  /* 0x00000000002a7805 */ /* 0x000fe4000001ff00 */
[----:B------:R-:W-:Y:S02]  /*5900*/  ISETP.NE.U32.OR P5, PT, R0, 0x1, !P1 ;  /* 0x000000010000780c */ /* 0x000fe40004fa5470 */
[----:B------:R-:W-:Y:S02]  /*5910*/  CS2R R40, SRZ ;  /* 0x0000000000287805 */ /* 0x000fe4000001ff00 */
[----:B------:R-:W-:Y:S02]  /*5920*/  PLOP3.LUT P2, PT, PT, PT, UP1, 0x80, 0x8 ;  /* 0x000000000008781c */ /* 0x000fe40003f4f018 */
[----:B------:R-:W-:Y:S02]  /*5930*/  LEA.HI R34, R31, R31, RZ, 0x1 ;  /* 0x0000001f1f227211 */ /* 0x000fe400078f08ff */
[----:B------:R-:W-:Y:S02]  /*5940*/  LOP3.LUT P4, R72, R60, 0xff, RZ, 0xc0, !PT ;  /* 0x000000ff3c487812 */ /* 0x000fe4000788c0ff */
[----:B------:R-:W-:Y:S02]  /*5950*/  SEL R4, RZ, 0xffffffff, P3 ;  /* 0xffffffffff047807 */ /* 0x000fe40001800000 */
[----:B------:R-:W-:Y:S02]  /*5960*/  P2R R74, PR, RZ, 0x20 ;  /* 0x00000020ff4a7803 */ /* 0x000fe40000000000 */
[----:B------:R-:W-:Y:S03]  /*5970*/  @P5 SHF.L.U32 R0, R45, 0x1f, RZ ;  /* 0x0000001f2d005819 */ /* 0x000fe600000006ff */
[----:B------:R-:W-:Y:S01]  /*5980*/  @P2 SEL R4, R5, R4, !P4 ;  /* 0x0000000405042207 */ /* 0x000fe20006000000 */
[----:B------:R1:W3:Y:S03]  /*5990*/  @P5 SYNCS.PHASECHK.TRANS64.TRYWAIT P1, [R2+URZ+0x60], R0 ;  /* 0x00006000020055a7 */ /* 0x0002e600080211ff */
[----:B------:R-:W-:Y:S04]  /*59a0*/  LOP3.LUT R4, R4, 0x1, RZ, 0xc0, !PT ;  /* 0x0000000104047812 */ /* 0x000fe800078ec0ff */
[----:B------:R-:W-:Y:S04]  /*59b0*/  ISETP.NE.U32.AND P2, PT, R4, 0x1, PT ;  /* 0x000000010400780c */ /* 0x000fe80003f45070 */
[----:B------:R-:W-:Y:S01]  /*59c0*/  P2R R76, PR, RZ, 0x4 ;  /* 0x00000004ff4c7803 */ /* 0x000fe20000000000 */
[----:B------:R4:W2:Y:S01]  /*59d0*/  SYNCS.PHASECHK.TRANS64.TRYWAIT P0, [R44+URZ+0xc0], R3 ;  /* 0x0000c0032c0075a7 */ /* 0x0008a200080011ff */
[C---:B-1----:R-:W-:Y:S01]  /*59e0*/  IMAD.SHL.U32 R0, R34.reuse, 0x20, RZ ;  /* 0x0000002022007824 */ /* 0x042fe200078e00ff */
[----:B------:R-:W-:Y:S04]  /*59f0*/  LOP3.LUT R34, R34, 0xffe, RZ, 0xc0, !PT ;  /* 0x00000ffe22227812 */ /* 0x000fe800078ec0ff */
[----:B------:R-:W-:Y:S01]  /*5a00*/  LOP3.LUT R0, R0, 0xffffffc0, RZ, 0xc0, !PT ;  /* 0xffffffc000007812 */ /* 0x000fe200078ec0ff */
[----:B------:R-:W-:Y:S04]  /*5a10*/  IMAD.IADD R34, R31, 0x1, -R34 ;  /* 0x000000011f227824 */ /* 0x000fe800078e0a22 */
[----:B------:R-:W-:Y:S04]  /*5a20*/  IMAD.IADD R0, R32, 0x1, R0 ;  /* 0x0000000120007824 */ /* 0x000fe800078e0200 */
[----:B------:R-:W-:Y:S01]  /*5a30*/  IMAD R34, R34, 0x100000, R0 ;  /* 0x0010000022227824 */ /* 0x000fe200078e0200 */
[----:B---3--:R-:W-:Y:S01]  /*5a40*/  @P5 SEL R47, RZ, 0x1, !P1 ;  /* 0x00000001ff2f5807 */ /* 0x008fe20004800000 */
[----:B----4-:R-:W-:Y:S06]  /*5a50*/  @!P5 BRA `(.L_x_89) ;  /* 0x000000000068d947 */ /* 0x010fec0003800000 */
[----:B------:R-:W-:Y:S01]  /*5a60*/  HFMA2 R43, -RZ, RZ, 0, 0 ;  /* 0x00000000ff2b7431 */ /* 0x000fe200000001ff */
[----:B------:R-:W-:Y:S01]  /*5a70*/  ISETP.NE.AND P1, PT, R47, RZ, PT ;  /* 0x000000ff2f00720c */ /* 0x000fe20003f25270 */
[----:B------:R-:W-:Y:S01]  /*5a80*/  IMAD.U32 R0, RZ, RZ, UR56 ;  /* 0x00000038ff007e24 */ /* 0x000fe2000f8e00ff */
[----:B------:R-:W-:Y:S11]  /*5a90*/  BSSY B0, `(.L_x_90) ;  /* 0x0000005000007945 */ /* 0x000ff60003800000 */
[----:B------:R-:W-:Y:S05]  /*5aa0*/  @P1 BRA `(.L_x_91) ;  /* 0x00000000000c1947 */ /* 0x000fea0003800000 */
[----:B------:R-:W-:Y:S04]  /*5ab0*/  SHF.L.U32 R4, R45, 0x1f, RZ ;  /* 0x0000001f2d047819 */ /* 0x000fe800000006ff */
[----:B------:R-:W1:Y:S02]  /*5ac0*/  SYNCS.PHASECHK.TRANS64.TRYWAIT P1, [R2+URZ+0x60], R4 ;  /* 0x00006004020075a7 */ /* 0x000e6400080211ff */
[----:B-1----:R-:W-:Y:S05]  /*5ad0*/  @!P1 BRA `(.L_x_92) ;  /* 0x0000001c00cc9947 */ /* 0x002fea0003800000 */
.L_x_91:
[----:B------:R-:W-:Y:S05]  /*5ae0*/  BSYNC B0 ;  /* 0x0000000000007941 */ /* 0x000fea0003800000 */
.L_x_90:
[----:B------:R-:W-:Y:S01]  /*5af0*/  ISETP.NE.AND P1, PT, R76, RZ, PT ;  /* 0x000000ff4c00720c */ /* 0x000fe20003f25270 */
[----:B------:R-:W-:Y:S01]  /*5b00*/  IMAD.MOV.U32 R42, RZ, RZ, RZ ;  /* 0x000000ffff2a7224 */ /* 0x000fe200078e00ff */
[----:B------:R-:W-:Y:S02]  /*5b10*/  CS2R R40, SRZ ;  /* 0x0000000000287805 */ /* 0x000fe4000001ff00 */
[----:B------:R-:W-:Y:S02]  /*5b20*/  CS2R R50, SRZ ;  /* 0x0000000000327805 */ /* 0x000fe4000001ff00 */
[----:B------:R-:W-:Y:S07]  /*5b30*/  CS2R R48, SRZ ;  /* 0x0000000000307805 */ /* 0x000fee000001ff00 */
[----:B-1----:R-:W-:Y:S01]  /*5b40*/  @P1 IMAD R2, R0, 0x800, R64 ;  /* 0x0000080000021824 */ /* 0x002fe200078e0240 */
[----:B------:R-:W-:Y:S05]  /*5b50*/  @P1 WARPSYNC.ALL ;  /* 0x0000000000001948 */ /* 0x000fea0003800000 */
[----:B------:R-:W-:Y:S01]  /*5b60*/  @P1 LEA R2, R2, UR48, 0x1 ;  /* 0x0000003002021c11 */ /* 0x000fe2000f8e08ff */
[----:B------:R-:W-:Y:S04]  /*5b70*/  UIADD3 UR5, UPT, UPT, UR56, 0x1, URZ ;  /* 0x0000000138057890 */ /* 0x000fe8000fffe0ff */
[----:B------:R1:W3:Y:S01]  /*5b80*/  @P1 LDSM.16.M88.4 R40, [R2+0x200] ;  /* 0x000200000228183b */ /* 0x0002e20000000200 */
[----:B------:R-:W-:Y:S01]  /*5b90*/  UISETP.NE.AND UP0, UPT, UR5, 0x3, UPT ;  /* 0x000000030500788c */ /* 0x000fe2000bf05270 */
[----:B------:R-:W-:Y:S03]  /*5ba0*/  @P1 IMAD R0, R69, 0x2, R2 ;  /* 0x0000000245001824 */ /* 0x000fe600078e0202 */
[----:B------:R-:W-:Y:S02]  /*5bb0*/  USEL UR4, URZ, 0x1, UP0 ;  /* 0x00000001ff047887 */ /* 0x000fe40008000000 */
[----:B------:R1:W4:Y:S01]  /*5bc0*/  @P1 LDSM.16.M88.4 R48, [R0+0x200] ;  /* 0x000200000030183b */ /* 0x0003220000000200 */
[----:B------:R-:W-:Y:S03]  /*5bd0*/  USEL UR5, UR5, URZ, UP0 ;  /* 0x000000ff05057287 */ /* 0x000fe60008000000 */
[----:B------:R-:W-:Y:S03]  /*5be0*/  LOP3.LUT R45, R45, UR4, RZ, 0x3c, !PT ;  /* 0x000000042d2d7c12 */ /* 0x000fe6000f8e3cff */
[----:B------:R-:W-:Y:S02]  /*5bf0*/  IMAD.U32 R46, RZ, RZ, UR5 ;  /* 0x00000005ff2e7e24 */ /* 0x000fe4000f8e00ff */
.L_x_89:
[----:B------:R-:W-:Y:S05]  /*5c00*/  BSYNC B1 ;  /* 0x0000000000017941 */ /* 0x000fea0003800000 */
.L_x_88:
[----:B-1----:R-:W-:Y:S04]  /*5c10*/  SHF.R.U32.HI R0, RZ, 0x15, R34 ;  /* 0x00000015ff007819 */ /* 0x002fe80000011622 */
[----:B------:R-:W-:Y:S01]  /*5c20*/  LOP3.LUT P1, RZ, R0, 0x3, R65, 0x48, !PT ;  /* 0x0000000300ff7812 */ /* 0x000fe20007824841 */
[----:B------:R-:W-:Y:S01]  /*5c30*/  @!UPT UIADD3 URZ, UPT, UPT, URZ, URZ, URZ ;  /* 0x000000fffffff290 */ /* 0x000fe2000fffe0ff */
[----:B--2---:R-:W-:Y:S11]  /*5c40*/  @P0 BRA `(.L_x_93) ;  /* 0x0000000000080947 */ /* 0x004ff60003800000 */
[----:B------:R-:W1:Y:S02]  /*5c50*/  SYNCS.PHASECHK.TRANS64.TRYWAIT P0, [R44+URZ+0xc0], R3 ;  /* 0x0000c0032c0075a7 */ /* 0x000e6400080011ff */
[----:B-1----:R-:W-:Y:S05]  /*5c60*/  @!P0 BRA `(.L_x_94) ;  /* 0x0000001c007c8947 */ /* 0x002fea0003800000 */
.L_x_93:
[----:B------:R-:W-:Y:S05]  /*5c70*/  @!P1 BRA `(.L_x_95) ;  /* 0x0000000000409947 */ /* 0x000fea0003800000 */
[----:B------:R-:W2:Y:S01]  /*5c80*/  LDCU.64 UR8, c[0x4][0x70] ;  /* 0x01000e00ff0877ac */ /* 0x000ea20008000a00 */
[----:B-1----:R-:W-:Y:S01]  /*5c90*/  MOV R3, 0x0 ;  /* 0x0000000000037802 */ /* 0x002fe20000000f00 */
[----:B------:R-:W-:Y:S02]  /*5ca0*/  HFMA2 R12, -RZ, RZ, 0, 5.9604644775390625e-08 ;  /* 0x00000001ff0c7431 */ /* 0x000fe400000001ff */
[----:B------:R-:W-:Y:S02]  /*5cb0*/  IMAD.MOV.U32 R8, RZ, RZ, 0x192 ;  /* 0x00000192ff087424 */ /* 0x000fe400078e00ff */
[----:B------:R-:W-:Y:S01]  /*5cc0*/  IMAD.MOV.U32 R13, RZ, RZ, RZ ;  /* 0x000000ffff0d7224 */ /* 0x000fe200078e00ff */
[----:B------:R-:W1:Y:S01]  /*5cd0*/  LDCU.64 UR6, c[0x4][0x78] ;  /* 0x01000f00ff0677ac */ /* 0x000e620008000a00 */
[----:B------:R-:W3:Y:S01]  /*5ce0*/  LDC.64 R2, c[0x4][R3] ;  /* 0x0100000003027b82 */ /* 0x000ee20000000a00 */
[----:B------:R-:W5:Y:S01]  /*5cf0*/  LDCU.64 UR4, c[0x4][0x10] ;  /* 0x01000200ff0477ac */ /* 0x000f620008000a00 */
[----:B--2---:R-:W-:Y:S01]  /*5d00*/  MOV R5, UR9 ;  /* 0x0000000900057c02 */ /* 0x004fe20008000f00 */
[----:B------:R-:W-:Y:S01]  /*5d10*/  IMAD.U32 R4, RZ, RZ, UR8 ;  /* 0x00000008ff047e24 */ /* 0x000fe2000f8e00ff */
[----:B-1----:R-:W-:Y:S01]  /*5d20*/  MOV R7, UR7 ;  /* 0x0000000700077c02 */ /* 0x002fe20008000f00 */
[----:B------:R-:W-:Y:S01]  /*5d30*/  IMAD.U32 R6, RZ, RZ, UR6 ;  /* 0x00000006ff067e24 */ /* 0x000fe2000f8e00ff */
[----:B-----5:R-:W-:Y:S01]  /*5d40*/  MOV R11, UR5 ;  /* 0x00000005000b7c02 */ /* 0x020fe20008000f00 */
[----:B------:R-:W-:Y:S02]  /*5d50*/  IMAD.U32 R10, RZ, RZ, UR4 ;  /* 0x00000004ff0a7e24 */ /* 0x000fe4000f8e00ff */
[----:B------:R-:W-:Y:S07]  /*5d60*/  LEPC R20, `(.L_x_95) ;  /* 0x000000001014794e */ /* 0x000fee0000000000 */
[----:B---34-:R-:W-:Y:S05]  /*5d70*/  CALL.ABS.NOINC R2 ;  /* 0x0000000002007343 */ /* 0x018fea0003c00000 */
.L_x_95:
[----:B-1-3--:R-:W-:Y:S01]  /*5d80*/  SHF.L.U32 R3, R40, 0x10, RZ ;  /* 0x0000001028037819 */ /* 0x00afe200000006ff */
[----:B------:R-:W-:Y:S05]  /*5d90*/  WARPSYNC.ALL ;  /* 0x0000000000007948 */ /* 0x000fea0003800000 */
[----:B------:R-:W-:Y:S01]  /*5da0*/  R2UR UR4, R34 ;  /* 0x00000000220472ca */ /* 0x000fe200000e0000 */
[----:B------:R-:W-:Y:S01]  /*5db0*/  BSSY.RECONVERGENT B0, `(.L_x_96) ;  /* 0x0000050000007945 */ /* 0x000fe20003800200 */
[----:B------:R-:W-:Y:S02]  /*5dc0*/  SHF.L.U32 R20, R42, 0x10, RZ ;  /* 0x000000102a147819 */ /* 0x000fe400000006ff */
[----:B------:R-:W-:Y:S02]  /*5dd0*/  SHF.L.U32 R75, R69, 0x1, RZ ;  /* 0x00000001454b7819 */ /* 0x000fe400000006ff */
[----:B------:R-:W-:Y:S07]  /*5de0*/  ISETP.NE.AND P0, PT, R70, RZ, PT ;  /* 0x000000ff4600720c */ /* 0x000fee0003f05270 */
[----:B------:R-:W1:Y:S02]  /*5df0*/  LDTM.16dp256bit.x4 R4, tmem[UR4] ;  /* 0x00000004000479ee */ /* 0x000e640008120000 */
[C---:B-1----:R-:W-:Y:S01]  /*5e00*/  FMUL R0, R33.reuse, R4 ;  /* 0x0000000421007220 */ /* 0x042fe20000400000 */
[----:B------:R-:W-:Y:S01]  /*5e10*/  LOP3.LUT R4, R40, 0xffff0000, RZ, 0xc0, !PT ;  /* 0xffff000028047812 */ /* 0x000fe200078ec0ff */
[----:B------:R-:W-:Y:S01]  /*5e20*/  FMUL R2, R33, R5 ;  /* 0x0000000521027220 */ /* 0x000fe20000400000 */
[----:B------:R-:W-:Y:S01]  /*5e30*/  SHF.L.U32 R5, R41, 0x10, RZ ;  /* 0x0000001029057819 */ /* 0x000fe200000006ff */
[----:B------:R-:W-:Y:S01]  /*5e40*/  FFMA R0, R35, R3, R0 ;  /* 0x0000000323007223 */ /* 0x000fe20000000000 */
[----:B------:R-:W-:Y:S01]  /*5e50*/  FMUL R3, R33, R6 ;  /* 0x0000000621037220 */ /* 0x000fe20000400000 */
[----:B------:R-:W-:Y:S01]  /*5e60*/  LOP3.LUT R6, R41, 0xffff0000, RZ, 0xc0, !PT ;  /* 0xffff000029067812 */ /* 0x000fe200078ec0ff */
[----:B------:R-:W-:Y:S01]  /*5e70*/  FFMA R2, R35, R4, R2 ;  /* 0x0000000423027223 */ /* 0x000fe20000000002 */
[----:B------:R-:W-:Y:S01]  /*5e80*/  FMUL R7, R33, R7 ;  /* 0x0000000721077220 */ /* 0x000fe20000400000 */
[----:B------:R-:W-:Y:S01]  /*5e90*/  FFMA R3, R35, R5, R3 ;  /* 0x0000000523037223 */ /* 0x000fe20000000003 */
[C---:B------:R-:W-:Y:S01]  /*5ea0*/  FMUL R4, R33.reuse, R8 ;  /* 0x0000000821047220 */ /* 0x040fe20000400000 */
[----:B------:R-:W-:Y:S01]  /*5eb0*/  FMUL R5, R33, R9 ;  /* 0x0000000921057220 */ /* 0x000fe20000400000 */
[----:B------:R-:W-:Y:S01]  /*5ec0*/  F2FP.BF16.F32.PACK_AB R36, R2, R0 ;  /* 0x000000000224723e */ /* 0x000fe200000010ff */
[C---:B------:R-:W-:Y:S01]  /*5ed0*/  FFMA R7, R35.reuse, R6, R7 ;  /* 0x0000000623077223 */ /* 0x040fe20000000007 */
[----:B------:R-:W-:Y:S01]  /*5ee0*/  LOP3.LUT R0, R42, 0xffff0000, RZ, 0xc0, !PT ;  /* 0xffff00002a007812 */ /* 0x000fe200078ec0ff */
[----:B------:R-:W-:Y:S01]  /*5ef0*/  FFMA R4, R35, R20, R4 ;  /* 0x0000001423047223 */ /* 0x000fe20000000004 */
[----:B------:R-:W-:Y:S01]  /*5f00*/  SHF.L.U32 R2, R43, 0x10, RZ ;  /* 0x000000102b027819 */ /* 0x000fe200000006ff */
[----:B------:R-:W-:Y:S01]  /*5f10*/  FMUL R6, R33, R10 ;  /* 0x0000000a21067220 */ /* 0x000fe20000400000 */
[----:B------:R-:W-:Y:S01]  /*5f20*/  F2FP.BF16.F32.PACK_AB R37, R7, R3 ;  /* 0x000000030725723e */ /* 0x000fe200000010ff */
[----:B------:R-:W-:Y:S01]  /*5f30*/  FFMA R5, R35, R0, R5 ;  /* 0x0000000023057223 */ /* 0x000fe20000000005 */
[----:B------:R-:W-:Y:S01]  /*5f40*/  LOP3.LUT R3, R43, 0xffff0000, RZ, 0xc0, !PT ;  /* 0xffff00002b037812 */ /* 0x000fe200078ec0ff */
[----:B------:R-:W-:Y:S01]  /*5f50*/  FFMA R6, R35, R2, R6 ;  /* 0x0000000223067223 */ /* 0x000fe20000000006 */
[C---:B----4-:R-:W-:Y:S01]  /*5f60*/  SHF.L.U32 R7, R48.reuse, 0x10, RZ ;  /* 0x0000001030077819 */ /* 0x050fe200000006ff */
[C---:B------:R-:W-:Y:S01]  /*5f70*/  FMUL R11, R33.reuse, R11 ;  /* 0x0000000b210b7220 */ /* 0x040fe20000400000 */
[----:B------:R-:W-:Y:S01]  /*5f80*/  LOP3.LUT R0, R48, 0xffff0000, RZ, 0xc0, !PT ;  /* 0xffff000030007812 */ /* 0x000fe200078ec0ff */
[----:B------:R-:W-:Y:S01]  /*5f90*/  FMUL R8, R33, R12 ;  /* 0x0000000c21087220 */ /* 0x000fe20000400000 */
[----:B------:R-:W-:Y:S01]  /*5fa0*/  SHF.L.U32 R2, R49, 0x10, RZ ;  /* 0x0000001031027819 */ /* 0x000fe200000006ff */
[----:B------:R-:W-:Y:S01]  /*5fb0*/  FMUL R9, R33, R13 ;  /* 0x0000000d21097220 */ /* 0x000fe20000400000 */
[----:B------:R-:W-:Y:S01]  /*5fc0*/  F2FP.BF16.F32.PACK_AB R38, R5, R4 ;  /* 0x000000040526723e */ /* 0x000fe200000010ff */
[C---:B------:R-:W-:Y:S01]  /*5fd0*/  FFMA R11, R35.reuse, R3, R11 ;  /* 0x00000003230b7223 */ /* 0x040fe2000000000b */
[----:B------:R-:W-:Y:S01]  /*5fe0*/  MOV R5, UR56 ;  /* 0x0000003800057c02 */ /* 0x000fe20008000f00 */
[----:B------:R-:W-:Y:S01]  /*5ff0*/  FFMA R8, R35, R7, R8 ;  /* 0x0000000723087223 */ /* 0x000fe20000000008 */
[----:B------:R-:W-:Y:S01]  /*6000*/  SHF.L.U32 R3, R51, 0x10, RZ ;  /* 0x0000001033037819 */ /* 0x000fe200000006ff */
[----:B------:R-:W-:Y:S01]  /*6010*/  FFMA R9, R35, R0, R9 ;  /* 0x0000000023097223 */ /* 0x000fe20000000009 */
[----:B------:R-:W-:Y:S01]  /*6020*/  LOP3.LUT R0, R49, 0xffff0000, RZ, 0xc0, !PT ;  /* 0xffff000031007812 */ /* 0x000fe200078ec0ff */
[----:B------:R-:W-:Y:S01]  /*6030*/  FMUL R10, R33, R14 ;  /* 0x0000000e210a7220 */ /* 0x000fe20000400000 */
[----:B------:R-:W-:Y:S01]  /*6040*/  LOP3.LUT R4, R51, 0xffff0000, RZ, 0xc0, !PT ;  /* 0xffff000033047812 */ /* 0x000fe200078ec0ff */
[C---:B------:R-:W-:Y:S01]  /*6050*/  FMUL R15, R33.reuse, R15 ;  /* 0x0000000f210f7220 */ /* 0x040fe20000400000 */
[----:B------:R-:W-:Y:S01]  /*6060*/  FMUL R12, R33, R16 ;  /* 0x00000010210c7220 */ /* 0x000fe20000400000 */
[C---:B------:R-:W-:Y:S01]  /*6070*/  FFMA R10, R35.reuse, R2, R10 ;  /* 0x00000002230a7223 */ /* 0x040fe2000000000a */
[C---:B------:R-:W-:Y:S01]  /*6080*/  LOP3.LUT R2, R50.reuse, 0xffff0000, RZ, 0xc0, !PT ;  /* 0xffff000032027812 */ /* 0x040fe200078ec0ff */
[----:B------:R-:W-:Y:S01]  /*6090*/  FFMA R15, R35, R0, R15 ;  /* 0x00000000230f7223 */ /* 0x000fe2000000000f */
[----:B------:R-:W-:Y:S01]  /*60a0*/  SHF.L.U32 R0, R50, 0x10, RZ ;  /* 0x0000001032007819 */ /* 0x000fe200000006ff */
[C---:B------:R-:W-:Y:S01]  /*60b0*/  FMUL R13, R33.reuse, R17 ;  /* 0x00000011210d7220 */ /* 0x040fe20000400000 */
[C---:B------:R-:W-:Y:S01]  /*60c0*/  FMUL R14, R33.reuse, R18 ;  /* 0x00000012210e7220 */ /* 0x040fe20000400000 */
[----:B------:R-:W-:Y:S01]  /*60d0*/  FMUL R19, R33, R19 ;  /* 0x0000001321137220 */ /* 0x000fe20000400000 */
[----:B------:R-:W-:Y:S01]  /*60e0*/  LEA R5, R5, R64, 0xb ;  /* 0x0000004005057211 */ /* 0x000fe200078e58ff */
[C---:B------:R-:W-:Y:S01]  /*60f0*/  FFMA R12, R35.reuse, R0, R12 ;  /* 0x00000000230c7223 */ /* 0x040fe2000000000c */
[C---:B------:R-:W-:Y:S01]  /*6100*/  FFMA R13, R35.reuse, R2, R13 ;  /* 0x00000002230d7223 */ /* 0x040fe2000000000d */
[C---:B------:R-:W-:Y:S01]  /*6110*/  FFMA R14, R35.reuse, R3, R14 ;  /* 0x00000003230e7223 */ /* 0x040fe2000000000e */
[----:B------:R-:W-:Y:S01]  /*6120*/  FFMA R19, R35, R4, R19 ;  /* 0x0000000423137223 */ /* 0x000fe20000000013 */
[----:B------:R-:W-:Y:S02]  /*6130*/  F2FP.BF16.F32.PACK_AB R39, R11, R6 ;  /* 0x000000060b27723e */ /* 0x000fe400000010ff */
[----:B------:R-:W-:Y:S02]  /*6140*/  LEA R5, R5, UR48, 0x1 ;  /* 0x0000003005057c11 */ /* 0x000fe4000f8e08ff */
[----:B------:R-:W-:Y:S02]  /*6150*/  F2FP.BF16.F32.PACK_AB R8, R9, R8 ;  /* 0x000000080908723e */ /* 0x000fe400000010ff */
[----:B------:R-:W-:Y:S01]  /*6160*/  F2FP.BF16.F32.PACK_AB R9, R15, R10 ;  /* 0x0000000a0f09723e */ /* 0x000fe200000010ff */
[----:B------:R1:W-:Y:S01]  /*6170*/  STSM.16.M88.4 [R5+0x200], R36 ;  /* 0x0002002405007844 */ /* 0x0003e20000000200 */
[----:B------:R-:W-:Y:S02]  /*6180*/  F2FP.BF16.F32.PACK_AB R10, R13, R12 ;  /* 0x0000000c0d0a723e */ /* 0x000fe400000010ff */
[----:B------:R-:W-:Y:S02]  /*6190*/  F2FP.BF16.F32.PACK_AB R11, R19, R14 ;  /* 0x0000000e130b723e */ /* 0x000fe400000010ff */
[----:B------:R-:W-:Y:S05]  /*61a0*/  IADD3 R0, PT, PT, R75, 0x200, R5 ;  /* 0x000002004b007810 */ /* 0x000fea0007ffe005 */
[----:B------:R1:W-:Y:S01]  /*61b0*/  STSM.16.M88.4 [R0], R8 ;  /* 0x0000000800007844 */ /* 0x0003e20000000200 */
[----:B------:R-:W-:Y:S01]  /*61c0*/  @!PT LDS RZ, [RZ] ;  /* 0x00000000fffff984 */ /* 0x000fe20000000800 */
[----:B------:R-:W-:Y:S01]  /*61d0*/  @!PT LDS RZ, [RZ] ;  /* 0x00000000fffff984 */ /* 0x000fe20000000800 */
[----:B------:R-:W-:Y:S01]  /*61e0*/  @!PT LDS RZ, [RZ] ;  /* 0x00000000fffff984 */ /* 0x000fe20000000800 */
[----:B------:R-:W-:Y:S01]  /*61f0*/  @!PT LDS RZ, [RZ] ;  /* 0x00000000fffff984 */ /* 0x000fe20000000800 */
[----:B------:R2:W-:Y:S07]  /*6200*/  MEMBAR.ALL.CTA ;  /* 0x0000000000007992 */ /* 0x0005ee0000008000 */
[----:B--2---:R-:W2:Y:S02]  /*6210*/  FENCE.VIEW.ASYNC.S ;  /* 0x00000000000073c6 */ /* 0x004ea40000000000 */
[----:B--2---:R-:W-:Y:S06]  /*6220*/  BAR.SYNC.DEFER_BLOCKING 0x1, 0x80 ;  /* 0x0042000000007b1d */ /* 0x004fec0000010000 */
[----:B------:R-:W-:Y:S05]  /*6230*/  @P0 BRA `(.L_x_97) ;  /* 0x00000000001c0947 */ /* 0x000fea0003800000 */
[----:B------:R-:W-:Y:S02]  /*6240*/  UIADD3 UR6, UP0, UPT, UR54, 0x680, URZ ;  /* 0x0000068036067890 */ /* 0x000fe4000ff1e0ff */
[----:B------:R-:W-:Y:S02]  /*6250*/  ULEA UR4, UR56, UR48, 0xc ;  /* 0x0000003038047291 */ /* 0x000fe4000f8e60ff */
[----:B------:R-:W-:Y:S02]  /*6260*/  UIADD3.X UR7, UPT, UPT, URZ, UR55, URZ, UP0, !UPT ;  /* 0x00000037ff077290 */ /* 0x000fe400087fe4ff */
[----:B------:R-:W-:Y:S01]  /*6270*/  UIADD3 UR40, UPT, UPT, UR4, 0x200, URZ ;  /* 0x0000020004287890 */ /* 0x000fe2000fffe0ff */
[----:B------:R-:W-:Y:S08]  /*6280*/  UMOV UR43, UR36 ;  /* 0x00000024002b7c82 */ /* 0x000ff00008000000 */
[----:B------:R2:W-:Y:S02]  /*6290*/  UTMASTG.3D [UR40], [UR6] ;  /* 0x00000028060073b5 */ /* 0x0005e40008010000 */
[----:B--2---:R0:W-:Y:S02]  /*62a0*/  UTMACMDFLUSH ;  /* 0x00000000000079b7 */ /* 0x0041e40000000000 */
.L_x_97:
[----:B------:R-:W-:Y:S05]  /*62b0*/  BSYNC.RECONVERGENT B0 ;  /* 0x0000000000007941 */ /* 0x000fea0003800200 */
.L_x_96:
[----:B------:R-:W-:Y:S01]  /*62c0*/  UIADD3 UR40, UPT, UPT, UR56, 0x1, URZ ;  /* 0x0000000138287890 */ /* 0x000fe2000fffe0ff */
[----:B------:R-:W-:Y:S03]  /*62d0*/  BSSY.RECONVERGENT B0, `(.L_x_98) ;  /* 0x0000005000007945 */ /* 0x000fe60003800200 */
[----:B------:R-:W-:Y:S04]  /*62e0*/  UISETP.NE.AND UP0, UPT, UR40, 0x3, UPT ;  /* 0x000000032800788c */ /* 0x000fe8000bf05270 */
[----:B------:R-:W-:Y:S01]  /*62f0*/  USEL UR43, UR40, URZ, UP0 ;  /* 0x000000ff282b7287 */ /* 0x000fe20008000000 */
[----:B------:R-:W-:Y:S11]  /*6300*/  @P0 BRA `(.L_x_99) ;  /* 0x0000000000040947 */ /* 0x000ff60003800000 */
[----:B------:R-:W-:Y:S04]  /*6310*/  DEPBAR.LE SB0, 0x1 ;  /* 0x000080400000791a */ /* 0x000fe80000000000 */
.L_x_99:
[----:B------:R-:W-:Y:S05]  /*6320*/  BSYNC.RECONVERGENT B0 ;  /* 0x0000000000007941 */ /* 0x000fea0003800200 */
.L_x_98:
[----:B------:R-:W-:Y:S01]  /*6330*/  BAR.SYNC.DEFER_BLOCKING 0x1, 0x80 ;  /* 0x0042000000007b1d */ /* 0x000fe20000010000 */
[----:B------:R-:W-:Y:S01]  /*6340*/  ISETP.NE.AND P1, PT, R74, RZ, PT ;  /* 0x000000ff4a00720c */ /* 0x000fe20003f25270 */
[----:B------:R-:W-:Y:S01]  /*6350*/  UISETP.NE.AND UP0, UPT, UR50, URZ, UPT ;  /* 0x000000ff3200728c */ /* 0x000fe2000bf05270 */
[----:B------:R-:W-:Y:S11]  /*6360*/  LEA R2, R46, UR48, 0x3 ;  /* 0x000000302e027c11 */ /* 0x000ff6000f8e18ff */
[----:B------:R-:W-:Y:S01]  /*6370*/  @P1 SHF.L.U32 R3, R45, 0x1f, RZ ;  /* 0x0000001f2d031819 */ /* 0x000fe200000006ff */
[----:B------:R-:W-:Y:S06]  /*6380*/  BRA.U !UP0, `(.L_x_100) ;  /* 0x0000000108247547 */ /* 0x000fec000b800000 */
[----:B------:R-:W-:Y:S01]  /*6390*/  IMAD.U32 R4, RZ, RZ, UR49 ;  /* 0x00000031ff047e24 */ /* 0x000fe2000f8e00ff */
[----:B-1----:R-:W-:Y:S01]  /*63a0*/  MOV R0, UR37 ;  /* 0x0000002500007c02 */ /* 0x002fe20008000f00 */
[----:B------:R-:W-:Y:S03]  /*63b0*/  UIADD3 UR49, UPT, UPT, UR49, 0x1, URZ ;  /* 0x0000000131317890 */ /* 0x000fe6000fffe0ff */
[----:B------:R-:W-:Y:S01]  /*63c0*/  @P1 LEA R4, R4, UR48, 0x3 ;  /* 0x0000003004041c11 */ /* 0x000fe2000f8e18ff */
[----:B------:R-:W-:Y:S04]  /*63d0*/  UISETP.NE.AND UP0, UPT, UR49, 0x3, UPT ;  /* 0x000000033100788c */ /* 0x000fe8000bf05270 */
[----:B------:R-:W-:Y:S01]  /*63e0*/  @P1 VIADD R4, R4, 0x78 ;  /* 0x0000007804041836 */ /* 0x000fe20000000000 */
[----:B------:R-:W-:Y:S04]  /*63f0*/  USEL UR49, UR49, URZ, UP0 ;  /* 0x000000ff31317287 */ /* 0x000fe80008000000 */
[----:B------:R-:W-:Y:S04]  /*6400*/  @P1 PRMT R0, R0, 0x654, R4 ;  /* 0x0000065400001816 */ /* 0x000fe80000000004 */
[----:B------:R2:W-:Y:S04]  /*6410*/  @P1 SYNCS.ARRIVE.TRANS64.RED.A1T0 RZ, [R0+URZ], RZ ;  /* 0x000000ff00ff19a7 */ /* 0x0005e800081004ff */
.L_x_100:
[----:B------:R-:W3:Y:S01]  /*6420*/  @P1 SYNCS.PHASECHK.TRANS64.TRYWAIT P0, [R2+URZ+0x60], R3 ;  /* 0x00006003020015a7 */ /* 0x000ee200080011ff */
[----:B------:R-:W-:Y:S01]  /*6430*/  BSSY B1, `(.L_x_101) ;  /* 0x0000013000017945 */ /* 0x000fe20003800000 */
[----:B---3--:R-:W-:Y:S03]  /*6440*/  @P1 SEL R47, RZ, 0x1, !P0 ;  /* 0x00000001ff2f1807 */ /* 0x008fe60004000000 */
[----:B------:R-:W-:Y:S05]  /*6450*/  @!P1 BRA `(.L_x_102) ;  /* 0x0000000000409947 */ /* 0x000fea0003800000 */
[----:B------:R-:W-:Y:S01]  /*6460*/  ISETP.NE.AND P1, PT, R76, RZ, PT ;  /* 0x000000ff4c00720c */ /* 0x000fe20003f25270 */
[----:B------:R-:W-:Y:S01]  /*6470*/  BSSY B0, `(.L_x_103) ;  /* 0x0000009000007945 */ /* 0x000fe20003800000 */
[----:B------:R-:W-:Y:S11]  /*6480*/  ISETP.NE.AND P0, PT, R47, RZ, PT ;  /* 0x000000ff2f00720c */ /* 0x000ff60003f05270 */
[----:B------:R-:W-:Y:S05]  /*6490*/  @P1 IMAD R3, R46, 0x800, R64 ;  /* 0x000008002e031824 */ /* 0x000fea00078e0240 */
[----:B------:R-:W-:Y:S05]  /*64a0*/  @P1 LEA R3, R3, UR48, 0x1 ;  /* 0x0000003003031c11 */ /* 0x000fea000f8e08ff */
[----:B-12---:R-:W-:Y:S01]  /*64b0*/  @P1 IMAD.IADD R0, R75, 0x1, R3 ;  /* 0x000000014b001824 */ /* 0x006fe200078e0203 */
[----:B------:R-:W-:Y:S06]  /*64c0*/  @P0 BRA `(.L_x_104) ;  /* 0x00000000000c0947 */ /* 0x000fec0003800000 */
[----:B------:R-:W-:Y:S04]  /*64d0*/  SHF.L.U32 R45, R45, 0x1f, RZ ;  /* 0x0000001f2d2d7819 */ /* 0x000fe800000006ff */
[----:B------:R-:W1:Y:S02]  /*64e0*/  SYNCS.PHASECHK.TRANS64.TRYWAIT P0, [R2+URZ+0x60], R45 ;  /* 0x0000602d020075a7 */ /* 0x000e6400080011ff */
[----:B-1----:R-:W-:Y:S05]  /*64f0*/  @!P0 BRA `(.L_x_105) ;  /* 0x00000014006c8947 */ /* 0x002fea0003800000 */
.L_x_104:
[----:B------:R-:W-:Y:S05]  /*6500*/  BSYNC B0 ;  /* 0x0000000000007941 */ /* 0x000fea0003800000 */
.L_x_103:
[----:B------:R-:W-:Y:S11]  /*6510*/  ISETP.NE.AND P0, PT, R76, RZ, PT ;  /* 0x000000ff4c00720c */ /* 0x000ff60003f05270 */
[----:B------:R-:W-:Y:S02]  /*6520*/  @!UPT UIADD3 URZ, UPT, UPT, URZ, URZ, URZ ;  /* 0x000000fffffff290 */ /* 0x000fe4000fffe0ff */
[----:B------:R-:W-:Y:S05]  /*6530*/  @P0 WARPSYNC.ALL ;  /* 0x0000000000000948 */ /* 0x000fea0003800000 */
[----:B------:R3:W4:Y:S04]  /*6540*/  @P0 LDSM.16.M88.4 R40, [R3+0x200] ;  /* 0x000200000328083b */ /* 0x0007280000000200 */
[----:B------:R3:W2:Y:S02]  /*6550*/  @P0 LDSM.16.M88.4 R48, [R0+0x200] ;  /* 0x000200000030083b */ /* 0x0006a40000000200 */
.L_x_102:
[----:B------:R-:W-:Y:S05]  /*6560*/  BSYNC B1 ;  /* 0x0000000000017941 */ /* 0x000fea0003800000 */
.L_x_101:
[----:B-123--:R-:W-:Y:S05]  /*6570*/  VIADD R0, R34, 0x20 ;  /* 0x0000002022007836 */ /* 0x00efea0000000000 */
[----:B------:R-:W-:Y:S04]  /*6580*/  SHF.R.U32.HI R0, RZ, 0x15, R0 ;  /* 0x00000015ff007819 */ /* 0x000fe80000011600 */
[----:B------:R-:W-:Y:S11]  /*6590*/  LOP3.LUT P0, RZ, R0, 0x3, R65, 0x48, !PT ;  /* 0x0000000300ff7812 */ /* 0x000ff60007804841 */
[----:B------:R-:W-:Y:S02]  /*65a0*/  @!UPT UIADD3 URZ, UPT, UPT, URZ, URZ, URZ ;  /* 0x000000fffffff290 */ /* 0x000fe4000fffe0ff */
[----:B------:R-:W-:Y:S05]  /*65b0*/  @!P0 BRA `(.L_x_106) ;  /* 0x0000000000408947 */ /* 0x000fea0003800000 */
[----:B------:R-:W1:Y:S01]  /*65c0*/  LDCU.64 UR8, c[0x4][0x70] ;  /* 0x01000e00ff0877ac */ /* 0x000e620008000a00 */
[----:B------:R-:W-:Y:S01]  /*65d0*/  MOV R3, 0x0 ;  /* 0x0000000000037802 */ /* 0x000fe20000000f00 */
[----:B------:R-:W-:Y:S02]  /*65e0*/  HFMA2 R12, -RZ, RZ, 0, 5.9604644775390625e-08 ;  /* 0x00000001ff0c7431 */ /* 0x000fe400000001ff */
[----:B------:R-:W-:Y:S02]  /*65f0*/  IMAD.MOV.U32 R8, RZ, RZ, 0x192 ;  /* 0x00000192ff087424 */ /* 0x000fe400078e00ff */
[----:B------:R-:W-:Y:S01]  /*6600*/  IMAD.MOV.U32 R13, RZ, RZ, RZ ;  /* 0x000000ffff0d7224 */ /* 0x000fe200078e00ff */
[----:B------:R-:W2:Y:S01]  /*6610*/  LDCU.64 UR6, c[0x4][0x78] ;  /* 0x01000f00ff0677ac */ /* 0x000ea20008000a00 */
[----:B------:R-:W3:Y:S01]  /*6620*/  LDC.64 R2, c[0x4][R3] ;  /* 0x0100000003027b82 */ /* 0x000ee20000000a00 */
[----:B------:R-:W5:Y:S01]  /*6630*/  LDCU.64 UR4, c[0x4][0x10] ;  /* 0x01000200ff0477ac */ /* 0x000f620008000a00 */
[----:B-1----:R-:W-:Y:S01]  /*6640*/  MOV R5, UR9 ;  /* 0x0000000900057c02 */ /* 0x002fe20008000f00 */
[----:B------:R-:W-:Y:S01]  /*6650*/  IMAD.U32 R4, RZ, RZ, UR8 ;  /* 0x00000008ff047e24 */ /* 0x000fe2000f8e00ff */
[----:B--2---:R-:W-:Y:S01]  /*6660*/  MOV R7, UR7 ;  /* 0x0000000700077c02 */ /* 0x004fe20008000f00 */
[----:B------:R-:W-:Y:S01]  /*6670*/  IMAD.U32 R6, RZ, RZ, UR6 ;  /* 0x00000006ff067e24 */ /* 0x000fe2000f8e00ff */
[----:B-----5:R-:W-:Y:S01]  /*6680*/  MOV R11, UR5 ;  /* 0x00000005000b7c02 */ /* 0x020fe20008000f00 */
[----:B------:R-:W-:Y:S02]  /*6690*/  IMAD.U32 R10, RZ, RZ, UR4 ;  /* 0x00000004ff0a7e24 */ /* 0x000fe4000f8e00ff */
[----:B------:R-:W-:Y:S07]  /*66a0*/  LEPC R20, `(.L_x_106) ;  /* 0x000000001014794e */ /* 0x000fee0000000000 */
[----:B---34-:R-:W-:Y:S05]  /*66b0*/  CALL.ABS.NOINC R2 ;  /* 0x0000000002007343 */ /* 0x018fea0003c00000 */
.L_x_106:
[----:B------:R-:W-:Y:S01]  /*66c0*/  ISETP.NE.AND P0, PT, R70, RZ, PT ;  /* 0x000000ff4600720c */ /* 0x000fe20003f05270 */
[----:B------:R-:W-:Y:S05]  /*66d0*/  WARPSYNC.ALL ;  /* 0x0000000000007948 */ /* 0x000fea0003800000 */
[----:B------:R-:W-:Y:S01]  /*66e0*/  R2UR UR4, R34 ;  /* 0x00000000220472ca */ /* 0x000fe200000e0000 */
[----:B------:R-:W-:Y:S01]  /*66f0*/  BSSY.RECONVERGENT B0, `(.L_x_107) ;  /* 0x0000056000007945 */ /* 0x000fe20003800200 */
[C---:B----4-:R-:W-:Y:S02]  /*6700*/  SHF.L.U32 R20, R40.reuse, 0x10, RZ ;  /* 0x0000001028147819 */ /* 0x050fe400000006ff */
[----:B------:R-:W-:Y:S02]  /*6710*/  LOP3.LUT R21, R40, 0xffff0000, RZ, 0xc0, !PT ;  /* 0xffff000028157812 */ /* 0x000fe400078ec0ff */
[C---:B------:R-:W-:Y:S02]  /*6720*/  SHF.L.U32 R34, R41.reuse, 0x10, RZ ;  /* 0x0000001029227819 */ /* 0x040fe400000006ff */
[----:B------:R-:W-:Y:S02]  /*6730*/  R2UR UR5, R44 ;  /* 0x000000002c0572ca */ /* 0x000fe400000e0000 */
[----:B------:R-:W-:Y:S02]  /*6740*/  LOP3.LUT R36, R41, 0xffff0000, RZ, 0xc0, !PT ;  /* 0xffff000029247812 */ /* 0x000fe400078ec0ff */
[C---:B------:R-:W-:Y:S01]  /*6750*/  SHF.L.U32 R37, R42.reuse, 0x10, RZ ;  /* 0x000000102a257819 */ /* 0x040fe200000006ff */
[----:B------:R-:W1:Y:S01]  /*6760*/  LDTM.16dp256bit.x4 R4, tmem[UR4+0x20] ;  /* 0x00002004000479ee */ /* 0x000e620008120000 */
[----:B------:R-:W-:Y:S01]  /*6770*/  LOP3.LUT R38, R42, 0xffff0000, RZ, 0xc0, !PT ;  /* 0xffff00002a267812 */ /* 0x000fe200078ec0ff */
[----:B------:R-:W-:Y:S01]  /*6780*/  NOP ;  /* 0x0000000000007918 */ /* 0x000fe20000000000 */
[C---:B------:R-:W-:Y:S02]  /*6790*/  SHF.L.U32 R39, R43.reuse, 0x10, RZ ;  /* 0x000000102b277819 */ /* 0x040fe400000006ff */
[----:B------:R-:W-:Y:S02]  /*67a0*/  LOP3.LUT R40, R43, 0xffff0000, RZ, 0xc0, !PT ;  /* 0xffff00002b287812 */ /* 0x000fe400078ec0ff */
[C---:B------:R-:W-:Y:S01]  /*67b0*/  SHF.L.U32 R41, R48.reuse, 0x10, RZ ;  /* 0x0000001030297819 */ /* 0x040fe200000006ff */
[----:B------:R-:W-:Y:S01]  /*67c0*/  UIADD3 UR5, UPT, UPT, UR5, 0xe0, URZ ;  /* 0x000000e005057890 */ /* 0x000fe2000fffe0ff */
[----:B------:R-:W-:Y:S02]  /*67d0*/  LOP3.LUT R42, R48, 0xffff0000, RZ, 0xc0, !PT ;  /* 0xffff0000302a7812 */ /* 0x000fe400078ec0ff */
[C---:B------:R-:W-:Y:S01]  /*67e0*/  SHF.L.U32 R43, R49.reuse, 0x10, RZ ;  /* 0x00000010312b7819 */ /* 0x040fe200000006ff */
[----:B------:R-:W-:Y:S01]  /*67f0*/  UPRMT UR5, UR37, 0x654, UR5 ;  /* 0x0000065425057896 */ /* 0x000fe20008000005 */
[----:B------:R-:W-:Y:S02]  /*6800*/  LOP3.LUT R44, R49, 0xffff0000, RZ, 0xc0, !PT ;  /* 0xffff0000312c7812 */ /* 0x000fe400078ec0ff */
[C---:B------:R-:W-:Y:S02]  /*6810*/  SHF.L.U32 R45, R50.reuse, 0x10, RZ ;  /* 0x00000010322d7819 */ /* 0x040fe400000006ff */
[----:B------:R-:W-:Y:S02]  /*6820*/  LOP3.LUT R46, R50, 0xffff0000, RZ, 0xc0, !PT ;  /* 0xffff0000322e7812 */ /* 0x000fe400078ec0ff */
[C---:B------:R-:W-:Y:S02]  /*6830*/  SHF.L.U32 R47, R51.reuse, 0x10, RZ ;  /* 0x00000010332f7819 */ /* 0x040fe400000006ff */
[----:B-1----:R-:W-:Y:S01]  /*6840*/  SYNCS.ARRIVE.TRANS64.RED.A1T0 RZ, [UR5], RZ ;  /* 0x000000ffffff79a7 */ /* 0x002fe20008100405 */
[----:B------:R-:W-:Y:S01]  /*6850*/  LOP3.LUT R48, R51, 0xffff0000, RZ, 0xc0, !PT ;  /* 0xffff000033307812 */ /* 0x000fe200078ec0ff */
[C---:B------:R-:W-:Y:S01]  /*6860*/  FMUL R4, R33.reuse, R4 ;  /* 0x0000000421047220 */ /* 0x040fe20000400000 */
[C---:B------:R-:W-:Y:S01]  /*6870*/  FMUL R5, R33.reuse, R5 ;  /* 0x0000000521057220 */ /* 0x040fe20000400000 */
[C---:B------:R-:W-:Y:S01]  /*6880*/  FMUL R6, R33.reuse, R6 ;  /* 0x0000000621067220 */ /* 0x040fe20000400000 */
[----:B------:R-:W-:Y:S01]  /*6890*/  FMUL R7, R33, R7 ;  /* 0x0000000721077220 */ /* 0x000fe20000400000 */
[C---:B------:R-:W-:Y:S01]  /*68a0*/  FFMA R4, R35.reuse, R20, R4 ;  /* 0x0000001423047223 */ /* 0x040fe20000000004 */
[C---:B------:R-:W-:Y:S01]  /*68b0*/  FFMA R5, R35.reuse, R21, R5 ;  /* 0x0000001523057223 */ /* 0x040fe20000000005 */
[C---:B------:R-:W-:Y:S01]  /*68c0*/  FFMA R6, R35.reuse, R34, R6 ;  /* 0x0000002223067223 */ /* 0x040fe20000000006 */
[----:B------:R-:W-:Y:S01]  /*68d0*/  FFMA R7, R35, R36, R7 ;  /* 0x0000002423077223 */ /* 0x000fe20000000007 */
[C---:B------:R-:W-:Y:S01]  /*68e0*/  FMUL R8, R33.reuse, R8 ;  /* 0x0000000821087220 */ /* 0x040fe20000400000 */
[----:B------:R-:W-:Y:S01]  /*68f0*/  FMUL R9, R33, R9 ;  /* 0x0000000921097220 */ /* 0x000fe20000400000 */
[----:B------:R-:W-:Y:S01]  /*6900*/  F2FP.BF16.F32.PACK_AB R4, R5, R4 ;  /* 0x000000040504723e */ /* 0x000fe200000010ff */
[----:B------:R-:W-:Y:S01]  /*6910*/  FMUL R10, R33, R10 ;  /* 0x0000000a210a7220 */ /* 0x000fe20000400000 */
[----:B------:R-:W-:Y:S01]  /*6920*/  F2FP.BF16.F32.PACK_AB R5, R7, R6 ;  /* 0x000000060705723e */ /* 0x000fe200000010ff */
[C---:B------:R-:W-:Y:S01]  /*6930*/  FFMA R8, R35.reuse, R37, R8 ;  /* 0x0000002523087223 */ /* 0x040fe20000000008 */
[----:B------:R-:W-:Y:S01]  /*6940*/  FFMA R9, R35, R38, R9 ;  /* 0x0000002623097223 */ /* 0x000fe20000000009 */
[C---:B------:R-:W-:Y:S01]  /*6950*/  FMUL R11, R33.reuse, R11 ;  /* 0x0000000b210b7220 */ /* 0x040fe20000400000 */
[C---:B------:R-:W-:Y:S01]  /*6960*/  FMUL R0, R33.reuse, R12 ;  /* 0x0000000c21007220 */ /* 0x040fe20000400000 */
[----:B------:R-:W-:Y:S01]  /*6970*/  FMUL R2, R33, R13 ;  /* 0x0000000d21027220 */ /* 0x000fe20000400000 */
[----:B------:R-:W-:Y:S01]  /*6980*/  FFMA R10, R35, R39, R10 ;  /* 0x00000027230a7223 */ /* 0x000fe2000000000a */
[----:B------:R-:W-:Y:S01]  /*6990*/  FMUL R3, R33, R14 ;  /* 0x0000000e21037220 */ /* 0x000fe20000400000 */
[----:B------:R-:W-:Y:S01]  /*69a0*/  F2FP.BF16.F32.PACK_AB R6, R9, R8 ;  /* 0x000000080906723e */ /* 0x000fe200000010ff */
[----:B------:R-:W-:Y:S01]  /*69b0*/  FFMA R11, R35, R40, R11 ;  /* 0x00000028230b7223 */ /* 0x000fe2000000000b */
[C---:B------:R-:W-:Y:S01]  /*69c0*/  FMUL R15, R33.reuse, R15 ;  /* 0x0000000f210f7220 */ /* 0x040fe20000400000 */
[----:B------:R-:W-:Y:S01]  /*69d0*/  FMUL R12, R33, R16 ;  /* 0x00000010210c7220 */ /* 0x000fe20000400000 */
[----:B------:R-:W-:Y:S01]  /*69e0*/  FFMA R0, R35, R41, R0 ;  /* 0x0000002923007223 */ /* 0x000fe20000000000 */
[----:B------:R-:W-:Y:S01]  /*69f0*/  MOV R8, UR43 ;  /* 0x0000002b00087c02 */ /* 0x000fe20008000f00 */
[----:B------:R-:W-:Y:S01]  /*6a00*/  FMUL R13, R33, R17 ;  /* 0x00000011210d7220 */ /* 0x000fe20000400000 */
[----:B------:R-:W-:Y:S01]  /*6a10*/  FFMA R2, R35, R42, R2 ;  /* 0x0000002a23027223 */ /* 0x000fe20000000002 */
[----:B------:R-:W-:Y:S01]  /*6a20*/  FMUL R14, R33, R18 ;  /* 0x00000012210e7220 */ /* 0x000fe20000400000 */
[C---:B------:R-:W-:Y:S01]  /*6a30*/  FFMA R3, R35.reuse, R43, R3 ;  /* 0x0000002b23037223 */ /* 0x040fe20000000003 */
[----:B------:R-:W-:Y:S01]  /*6a40*/  FFMA R15, R35, R44, R15 ;  /* 0x0000002c230f7223 */ /* 0x000fe2000000000f */
[----:B------:R-:W-:Y:S01]  /*6a50*/  FMUL R19, R33, R19 ;  /* 0x0000001321137220 */ /* 0x000fe20000400000 */
[C---:B------:R-:W-:Y:S01]  /*6a60*/  FFMA R12, R35.reuse, R45, R12 ;  /* 0x0000002d230c7223 */ /* 0x040fe2000000000c */
[----:B------:R-:W-:Y:S01]  /*6a70*/  LEA R8, R8, R64, 0xb ;  /* 0x0000004008087211 */ /* 0x000fe200078e58ff */
        /* <DEDUP_REMOVED lines=22> */
[----:B------:R-:W-:Y:S02]  /*6be0*/  UIADD3 UR5, UPT, UPT, UR41, 0x20, URZ ;  /* 0x0000002029057890 */ /* 0x000fe4000fffe0ff */
[----:B------:R-:W-:Y:S02]  /*6bf0*/  UIADD3 UR4, UPT, UPT, UR10, 0x200, URZ ;  /* 0x000002000a047890 */ /* 0x000fe4000fffe0ff */
[----:B------:R-:W-:Y:S01]  /*6c00*/  UIADD3.X UR9, UPT, UPT, URZ, UR55, URZ, UP0, !UPT ;  /* 0x00000037ff097290 */ /* 0x000fe200087fe4ff */
[----:B------:R-:W-:Y:S01]  /*6c10*/  UMOV UR6, UR42 ;  /* 0x0000002a00067c82 */ /* 0x000fe20008000000 */
[----:B------:R-:W-:Y:S07]  /*6c20*/  UMOV UR7, UR36 ;  /* 0x0000002400077c82 */ /* 0x000fee0008000000 */
[----:B------:R2:W-:Y:S02]  /*6c30*/  UTMASTG.3D [UR4], [UR8] ;  /* 0x00000004080073b5 */ /* 0x0005e40008010000 */
[----:B--2---:R0:W-:Y:S02]  /*6c40*/  UTMACMDFLUSH ;  /* 0x00000000000079b7 */ /* 0x0041e40000000000 */
.L_x_108:
[----:B------:R-:W-:Y:S05]  /*6c50*/  BSYNC.RECONVERGENT B0 ;  /* 0x0000000000007941 */ /* 0x000fea0003800200 */
.L_x_107:
[----:B------:R-:W-:Y:S01]  /*6c60*/  UIADD3 UR43, UPT, UPT, UR43, 0x1, URZ ;  /* 0x000000012b2b7890 */ /* 0x000fe2000fffe0ff */
[----:B------:R-:W-:Y:S03]  /*6c70*/  BSSY.RECONVERGENT B0, `(.L_x_109) ;  /* 0x0000008000007945 */ /* 0x000fe60003800200 */
[----:B------:R-:W-:Y:S04]  /*6c80*/  UISETP.NE.AND UP0, UPT, UR43, 0x3, UPT ;  /* 0x000000032b00788c */ /* 0x000fe8000bf05270 */
[----:B------:R-:W-:Y:S02]  /*6c90*/  UISETP.EQ.XOR UP1, UPT, UR40, 0x3, !UP0 ;  /* 0x000000032800788c */ /* 0x000fe4000c722a70 */
[----:B------:R-:W-:Y:S02]  /*6ca0*/  USEL UR56, UR43, URZ, UP0 ;  /* 0x000000ff2b387287 */ /* 0x000fe40008000000 */
[----:B------:R-:W-:Y:S04]  /*6cb0*/  USEL UR4, URZ, 0x1, !UP1 ;  /* 0x00000001ff047887 */ /* 0x000fe8000c800000 */
[----:B------:R-:W-:Y:S01]  /*6cc0*/  ULOP3.LUT UR51, UR51, UR4, URZ, 0x3c, !UPT ;  /* 0x0000000433337292 */ /* 0x000fe2000f8e3cff */
[----:B------:R-:W-:Y:S11]  /*6cd0*/  @P0 BRA `(.L_x_110) ;  /* 0x0000000000040947 */ /* 0x000ff60003800000 */
[----:B------:R-:W-:Y:S04]  /*6ce0*/  DEPBAR.LE SB0, 0x1 ;  /* 0x000080400000791a */ /* 0x000fe80000000000 */
.L_x_110:
[----:B------:R-:W-:Y:S05]  /*6cf0*/  BSYNC.RECONVERGENT B0 ;  /* 0x0000000000007941 */ /* 0x000fea0003800200 */
.L_x_109:
[----:B------:R-:W-:Y:S01]  /*6d00*/  BAR.SYNC.DEFER_BLOCKING 0x1, 0x80 ;  /* 0x0042000000007b1d */ /* 0x000fe20000010000 */
[----:B------:R-:W-:Y:S01]  /*6d10*/  UISETP.NE.AND UP0, UPT, UR50, -0x2, UPT ;  /* 0xfffffffe3200788c */ /* 0x000fe2000bf05270 */
[----:B------:R-:W-:Y:S08]  /*6d20*/  IADD3 R31, PT, PT, R31, 0x1, RZ ;  /* 0x000000011f1f7810 */ /* 0x000ff00007ffe0ff */
[----:B------:R-:W-:Y:S05]  /*6d30*/  BRA.U !UP0, `(.L_x_111) ;  /* 0x0000000108287547 */ /* 0x000fea000b800000 */
[----:B------:R-:W-:Y:S01]  /*6d40*/  ISETP.NE.AND P0, PT, R74, RZ, PT ;  /* 0x000000ff4a00720c */ /* 0x000fe20003f05270 */
[----:B------:R-:W-:Y:S01]  /*6d50*/  IMAD.U32 R2, RZ, RZ, UR49 ;  /* 0x00000031ff027e24 */ /* 0x000fe2000f8e00ff */
[----:B------:R-:W-:Y:S01]  /*6d60*/  UIADD3 UR49, UPT, UPT, UR49, 0x1, URZ ;  /* 0x0000000131317890 */ /* 0x000fe2000fffe0ff */
[----:B------:R-:W-:Y:S03]  /*6d70*/  IMAD.U32 R0, RZ, RZ, UR37 ;  /* 0x00000025ff007e24 */ /* 0x000fe6000f8e00ff */
[----:B------:R-:W-:Y:S04]  /*6d80*/  UISETP.NE.AND UP0, UPT, UR49, 0x3, UPT ;  /* 0x000000033100788c */ /* 0x000fe8000bf05270 */
[----:B------:R-:W-:Y:S03]  /*6d90*/  USEL UR49, UR49, URZ, UP0 ;  /* 0x000000ff31317287 */ /* 0x000fe60008000000 */
[----:B------:R-:W-:Y:S05]  /*6da0*/  @P0 LEA R2, R2, UR48, 0x3 ;  /* 0x0000003002020c11 */ /* 0x000fea000f8e18ff */
[----:B------:R-:W-:Y:S05]  /*6db0*/  @P0 VIADD R2, R2, 0x78 ;  /* 0x0000007802020836 */ /* 0x000fea0000000000 */
[----:B------:R-:W-:Y:S04]  /*6dc0*/  @P0 PRMT R0, R0, 0x654, R2 ;  /* 0x0000065400000816 */ /* 0x000fe80000000002 */
[----:B------:R2:W-:Y:S03]  /*6dd0*/  @P0 SYNCS.ARRIVE.TRANS64.RED.A1T0 RZ, [R0+URZ], RZ ;  /* 0x000000ff00ff09a7 */ /* 0x0005e600081004ff */
.L_x_111:
[----:B------:R-:W-:Y:S01]  /*6de0*/  ISETP.NE.AND P2, PT, R71, RZ, PT ;  /* 0x000000ff4700720c */ /* 0x000fe20003f45270 */
[----:B------:R-:W-:Y:S01]  /*6df0*/  UIADD3 UR50, UPT, UPT, UR50, 0x2, URZ ;  /* 0x0000000232327890 */ /* 0x000fe2000fffe0ff */
[----:B------:R-:W-:Y:S01]  /*6e00*/  ISETP.NE.AND P0, PT, R73, 0x2, PT ;  /* 0x000000024900780c */ /* 0x000fe20003f05270 */
[----:B------:R-:W-:Y:S01]  /*6e10*/  IMAD.IADD R20, R29, 0x1, R58 ;  /* 0x000000011d147824 */ /* 0x000fe200078e023a */
[----:B------:R-:W-:Y:S01]  /*6e20*/  ISETP.NE.AND P1, PT, R31, 0x4, PT ;  /* 0x000000041f00780c */ /* 0x000fe20003f25270 */
[----:B------:R-:W-:Y:S01]  /*6e30*/  IMAD.IADD R21, R30, 0x1, R59 ;  /* 0x000000011e157824 */ /* 0x000fe200078e023b */
[----:B------:R-:W-:Y:S02]  /*6e40*/  SEL R2, RZ, 0x1, P0 ;  /* 0x00000001ff027807 */ /* 0x000fe40000000000 */
[----:B--2---:R-:W-:Y:S02]  /*6e50*/  SEL R0, RZ, 0x1, P1 ;  /* 0x00000001ff007807 */ /* 0x004fe40000800000 */
[----:B------:R-:W-:Y:S02]  /*6e60*/  LOP3.LUT R67, R67, R2, RZ, 0x3c, !PT ;  /* 0x0000000243437212 */ /* 0x000fe400078e3cff */
[----:B------:R-:W-:Y:S02]  /*6e70*/  LOP3.LUT R68, R68, R0, RZ, 0x3c, !PT ;  /* 0x0000000044447212 */ /* 0x000fe400078e3cff */
[----:B------:R-:W-:Y:S02]  /*6e80*/  @P2 R2UR UR36, R66 ;  /* 0x00000000422422ca */ /* 0x000fe400000e0000 */
[----:B------:R-:W-:Y:S02]  /*6e90*/  SEL R73, R73, RZ, P0 ;  /* 0x000000ff49497207 */ /* 0x000fe40000000000 */
[----:B------:R-:W-:Y:S01]  /*6ea0*/  SEL R31, R31, RZ, P1 ;  /* 0x000000ff1f1f7207 */ /* 0x000fe20000800000 */
[----:B------:R-:W-:Y:S10]  /*6eb0*/  @P2 BRA `(.L_x_112) ;  /* 0xffffffdc00e02947 */ /* 0x000ff4000383ffff */
[----:B------:R-:W-:-:S09]  /*6ec0*/  UISETP.NE.AND UP0, UPT, UR53, URZ, UPT ;  /* 0x000000ff3500728c */ /* 0x000fd2000bf05270 */
[----:B------:R-:W-:Y:S05]  /*6ed0*/  BRA.U !UP0, `(.L_x_113) ;  /* 0x0000000108487547 */ /* 0x000fea000b800000 */
[----:B------:R-:W2:Y:S02]  /*6ee0*/  LDCU.64 UR4, c[0x0][0x890] ;  /* 0x00011200ff0477ac */ /* 0x000ea40008000a00 */
[----:B--2---:R-:W-:-:S04]  /*6ef0*/  UISETP.NE.U32.AND UP0, UPT, UR4, URZ, UPT ;  /* 0x000000ff0400728c */ /* 0x004fc8000bf05070 */
[----:B------:R-:W-:-:S09]  /*6f00*/  UISETP.NE.AND.EX UP0, UPT, UR5, URZ, UPT, UP0 ;  /* 0x000000ff0500728c */ /* 0x000fd2000bf05300 */
[----:B------:R-:W-:Y:S05]  /*6f10*/  BRA.U UP0, `(.L_x_114) ;  /* 0x00000001000c7547 */ /* 0x000fea000b800000 */
[----:B------:R-:W-:-:S13]  /*6f20*/  FSETP.NEU.AND P0, PT, R35, RZ, PT ;  /* 0x000000ff2300720b */ /* 0x000fda0003f0d000 */
[----:B------:R-:W-:Y:S05]  /*6f30*/  @!P0 EXIT ;  /* 0x000000000000894d */ /* 0x000fea0003800000 */
[----:B------:R-:W-:Y:S05]  /*6f40*/  BRA `(.L_x_113) ;  /* 0x00000000002c7947 */ /* 0x000fea0003800000 */
.L_x_114:
[----:B------:R-:W-:Y:S01]  /*6f50*/  ISETP.NE.AND P0, PT, R72, RZ, PT ;  /* 0x000000ff4800720c */ /* 0x000fe20003f05270 */
[----:B------:R-:W-:-:S12]  /*6f60*/  BSSY.RECONVERGENT B0, `(.L_x_113) ;  /* 0x0000009000007945 */ /* 0x000fd80003800200 */
[----:B------:R-:W-:Y:S05]  /*6f70*/  @P0 BRA `(.L_x_115) ;  /* 0x0000000000140947 */ /* 0x000fea0003800000 */
[----:B------:R-:W2:Y:S02]  /*6f80*/  LDCU.64 UR4, c[0x0][0x888] ;  /* 0x00011100ff0477ac */ /* 0x000ea40008000a00 */
[----:B--2---:R-:W-:-:S04]  /*6f90*/  ISETP.NE.U32.AND P0, PT, RZ, UR4, PT ;  /* 0x00000004ff007c0c */ /* 0x004fc8000bf05070 */
[----:B------:R-:W-:-:S13]  /*6fa0*/  ISETP.NE.AND.EX P0, PT, RZ, UR5, PT, P0 ;  /* 0x00000005ff007c0c */ /* 0x000fda000bf05300 */
[----:B------:R-:W-:Y:S05]  /*6fb0*/  @!P0 EXIT ;  /* 0x000000000000894d */ /* 0x000fea0003800000 */
[----:B------:R-:W-:Y:S05]  /*6fc0*/  BRA `(.L_x_116) ;  /* 0x0000000000087947 */ /* 0x000fea0003800000 */
.L_x_115:
[----:B------:R-:W-:-:S13]  /*6fd0*/  FSETP.NEU.AND P0, PT, R35, RZ, PT ;  /* 0x000000ff2300720b */ /* 0x000fda0003f0d000 */
[----:B------:R-:W-:Y:S05]  /*6fe0*/  @!P0 EXIT ;  /* 0x000000000000894d */ /* 0x000fea0003800000 */
.L_x_116:
[----:B------:R-:W-:Y:S05]  /*6ff0*/  BSYNC.RECONVERGENT B0 ;  /* 0x0000000000007941 */ /* 0x000fea0003800200 */
.L_x_113:
[----:B------:R-:W-:Y:S01]  /*7000*/  ULEA UR4, UR49, UR48, 0x3 ;  /* 0x0000003031047291 */ /* 0x000fe2000f8e18ff */
[----:B------:R-:W-:-:S04]  /*7010*/  DEPBAR.LE SB0, 0x0 ;  /* 0x000080000000791a */ /* 0x000fc80000000000 */
[----:B------:R-:W-:-:S04]  /*7020*/  UIADD3 UR4, UPT, UPT, UR4, 0x78, URZ ;  /* 0x0000007804047890 */ /* 0x000fc8000fffe0ff */
[----:B------:R-:W-:-:S09]  /*7030*/  UPRMT UR4, UR37, 0x654, UR4 ;  /* 0x0000065425047896 */ /* 0x000fd20008000004 */
[----:B------:R-:W-:Y:S01]  /*7040*/  SYNCS.ARRIVE.TRANS64.RED.A1T0 RZ, [UR4], RZ ;  /* 0x000000ffffff79a7 */ /* 0x000fe20008100404 */
[----:B------:R-:W-:Y:S05]  /*7050*/  EXIT ;  /* 0x000000000000794d */ /* 0x000fea0003800000 */
.L_x_19:
[----:B--2---:R2:W1:Y:S02]  /*7060*/  SYNCS.PHASECHK.TRANS64.TRYWAIT P0, [R2+URZ+0x110], R3 ;  /* 0x00011003020075a7 */ /* 0x00446400080011ff */
[----:B-1----:R-:W-:Y:S05]  /*7070*/  @!P0 NANOSLEEP.SYNCS 0x989680 ;  /* 0x009896800000895d */ /* 0x002fea0003900000 */
[----:B------:R-:W1:Y:S02]  /*7080*/  @!P0 SYNCS.PHASECHK.TRANS64 P0, [R2+URZ+0x110], R3 ;  /* 0x00011003020085a7 */ /* 0x000e6400080010ff */
[----:B-1----:R-:W-:Y:S05]  /*7090*/  @!P0 BRA `(.L_x_19) ;  /* 0xfffffffc00f08947 */ /* 0x002fea000383ffff */
[----:B------:R-:W-:Y:S05]  /*70a0*/  BRA `(.L_x_117) ;  /* 0xffffffa400547947 */ /* 0x000fea000383ffff */
.L_x_22:
[----:B-1----:R-:W-:-:S07]  /*70b0*/  MOV R2, UR33 ;  /* 0x0000002100027c02 */ /* 0x002fce0008000f00 */
.L_x_118:
[----:B-1----:R1:W2:Y:S02]  /*70c0*/  SYNCS.PHASECHK.TRANS64.TRYWAIT P0, [R2+URZ+0x30], R4 ;  /* 0x00003004020075a7 */ /* 0x0022a400080011ff */
[----:B--2---:R-:W-:Y:S05]  /*70d0*/  @!P0 NANOSLEEP.SYNCS 0x989680 ;  /* 0x009896800000895d */ /* 0x004fea0003900000 */
[----:B------:R-:W2:Y:S02]  /*70e0*/  @!P0 SYNCS.PHASECHK.TRANS64 P0, [R2+URZ+0x30], R4 ;  /* 0x00003004020085a7 */ /* 0x000ea400080010ff */
[----:B--2---:R-:W-:Y:S05]  /*70f0*/  @!P0 BRA `(.L_x_118) ;  /* 0xfffffffc00f08947 */ /* 0x004fea000383ffff */
[----:B------:R-:W-:Y:S05]  /*7100*/  BRA `(.L_x_21) ;  /* 0xffffffa400a47947 */ /* 0x000fea000383ffff */
.L_x_28:
[----:B-1----:R-:W-:-:S07]  /*7110*/  MOV R2, UR17 ;  /* 0x0000001100027c02 */ /* 0x002fce0008000f00 */
.L_x_119:
[----:B-1----:R1:W2:Y:S02]  /*7120*/  SYNCS.PHASECHK.TRANS64.TRYWAIT P0, [R2+URZ+0x30], R4 ;  /* 0x00003004020075a7 */ /* 0x0022a400080011ff */
[----:B--2---:R-:W-:Y:S05]  /*7130*/  @!P0 NANOSLEEP.SYNCS 0x989680 ;  /* 0x009896800000895d */ /* 0x004fea0003900000 */
[----:B------:R-:W2:Y:S02]  /*7140*/  @!P0 SYNCS.PHASECHK.TRANS64 P0, [R2+URZ+0x30], R4 ;  /* 0x00003004020085a7 */ /* 0x000ea400080010ff */
[----:B--2---:R-:W-:Y:S05]  /*7150*/  @!P0 BRA `(.L_x_119) ;  /* 0xfffffffc00f08947 */ /* 0x004fea000383ffff */
[----:B------:R-:W-:Y:S05]  /*7160*/  BRA `(.L_x_27) ;  /* 0xffffffa800487947 */ /* 0x000fea000383ffff */
.L_x_32:
[----:B-1----:R1:W2:Y:S02]  /*7170*/  SYNCS.PHASECHK.TRANS64.TRYWAIT P0, [R2+URZ+0xa0], R3 ;  /* 0x0000a003020075a7 */ /* 0x0022a400080011ff */
[----:B--2---:R-:W-:Y:S05]  /*7180*/  @!P0 NANOSLEEP.SYNCS 0x989680 ;  /* 0x009896800000895d */ /* 0x004fea0003900000 */
[----:B------:R-:W2:Y:S02]  /*7190*/  @!P0 SYNCS.PHASECHK.TRANS64 P0, [R2+URZ+0xa0], R3 ;  /* 0x0000a003020085a7 */ /* 0x000ea400080010ff */
[----:B--2---:R-:W-:Y:S05]  /*71a0*/  @!P0 BRA `(.L_x_32) ;  /* 0xfffffffc00f08947 */ /* 0x004fea000383ffff */
[----:B------:R-:W-:Y:S05]  /*71b0*/  BRA `(.L_x_120) ;  /* 0xffffffa800d47947 */ /* 0x000fea000383ffff */
.L_x_36:
[----:B----4-:R-:W-:-:S07]  /*71c0*/  MOV R0, UR5 ;  /* 0x0000000500007c02 */ /* 0x010fce0008000f00 */
.L_x_121:
[----:B-1----:R1:W2:Y:S02]  /*71d0*/  SYNCS.PHASECHK.TRANS64.TRYWAIT P0, [R0+URZ], R2 ;  /* 0x00000002000075a7 */ /* 0x0022a400080011ff */
[----:B--2---:R-:W-:Y:S05]  /*71e0*/  @!P0 NANOSLEEP.SYNCS 0x989680 ;  /* 0x009896800000895d */ /* 0x004fea0003900000 */
[----:B------:R-:W2:Y:S02]  /*71f0*/  @!P0 SYNCS.PHASECHK.TRANS64 P0, [R0+URZ], R2 ;  /* 0x00000002000085a7 */ /* 0x000ea400080010ff */
[----:B--2---:R-:W-:Y:S05]  /*7200*/  @!P0 BRA `(.L_x_121) ;  /* 0xfffffffc00f08947 */ /* 0x004fea000383ffff */
[----:B------:R-:W-:Y:S05]  /*7210*/  BRA `(.L_x_122) ;  /* 0xffffffb000447947 */ /* 0x000fea000383ffff */
.L_x_37:
[----:B----4-:R-:W-:-:S07]  /*7220*/  MOV R0, UR5 ;  /* 0x0000000500007c02 */ /* 0x010fce0008000f00 */
.L_x_123:
[----:B-1----:R1:W2:Y:S02]  /*7230*/  SYNCS.PHASECHK.TRANS64.TRYWAIT P0, [R0+URZ], R3 ;  /* 0x00000003000075a7 */ /* 0x0022a400080011ff */
[----:B--2---:R-:W-:Y:S05]  /*7240*/  @!P0 NANOSLEEP.SYNCS 0x989680 ;  /* 0x009896800000895d */ /* 0x004fea0003900000 */
[----:B------:R-:W2:Y:S02]  /*7250*/  @!P0 SYNCS.PHASECHK.TRANS64 P0, [R0+URZ], R3 ;  /* 0x00000003000085a7 */ /* 0x000ea400080010ff */
[----:B--2---:R-:W-:Y:S05]  /*7260*/  @!P0 BRA `(.L_x_123) ;  /* 0xfffffffc00f08947 */ /* 0x004fea000383ffff */
[----:B------:R-:W-:Y:S05]  /*7270*/  BRA `(.L_x_124) ;  /* 0xffffffb000507947 */ /* 0x000fea000383ffff */
.L_x_38:
[----:B----4-:R-:W-:-:S07]  /*7280*/  MOV R0, UR5 ;  /* 0x0000000500007c02 */ /* 0x010fce0008000f00 */
.L_x_125:
[----:B-1----:R1:W2:Y:S02]  /*7290*/  SYNCS.PHASECHK.TRANS64.TRYWAIT P0, [R0+URZ], R3 ;  /* 0x00000003000075a7 */ /* 0x0022a400080011ff */
[----:B--2---:R-:W-:Y:S05]  /*72a0*/  @!P0 NANOSLEEP.SYNCS 0x989680 ;  /* 0x009896800000895d */ /* 0x004fea0003900000 */
[----:B------:R-:W2:Y:S02]  /*72b0*/  @!P0 SYNCS.PHASECHK.TRANS64 P0, [R0+URZ], R3 ;  /* 0x00000003000085a7 */ /* 0x000ea400080010ff */
[----:B--2---:R-:W-:Y:S05]  /*72c0*/  @!P0 BRA `(.L_x_125) ;  /* 0xfffffffc00f08947 */ /* 0x004fea000383ffff */
[----:B------:R-:W-:Y:S05]  /*72d0*/  BRA `(.L_x_126) ;  /* 0xffffffb0005c7947 */ /* 0x000fea000383ffff */
.L_x_39:
[----:B----4-:R-:W-:-:S07]  /*72e0*/  MOV R0, UR5 ;  /* 0x0000000500007c02 */ /* 0x010fce0008000f00 */
.L_x_127:
[----:B-1----:R1:W2:Y:S02]  /*72f0*/  SYNCS.PHASECHK.TRANS64.TRYWAIT P0, [R0+URZ], R3 ;  /* 0x00000003000075a7 */ /* 0x0022a400080011ff */
[----:B--2---:R-:W-:Y:S05]  /*7300*/  @!P0 NANOSLEEP.SYNCS 0x989680 ;  /* 0x009896800000895d */ /* 0x004fea0003900000 */
[----:B------:R-:W2:Y:S02]  /*7310*/  @!P0 SYNCS.PHASECHK.TRANS64 P0, [R0+URZ], R3 ;  /* 0x00000003000085a7 */ /* 0x000ea400080010ff */
[----:B--2---:R-:W-:Y:S05]  /*7320*/  @!P0 BRA `(.L_x_127) ;  /* 0xfffffffc00f08947 */ /* 0x004fea000383ffff */
[----:B------:R-:W-:Y:S05]  /*7330*/  BRA `(.L_x_128) ;  /* 0xffffffb000687947 */ /* 0x000fea000383ffff */
.L_x_40:
[----:B----4-:R-:W-:-:S07]  /*7340*/  MOV R0, UR5 ;  /* 0x0000000500007c02 */ /* 0x010fce0008000f00 */
.L_x_129:
[----:B-1----:R1:W2:Y:S02]  /*7350*/  SYNCS.PHASECHK.TRANS64.TRYWAIT P0, [R0+URZ], R3 ;  /* 0x00000003000075a7 */ /* 0x0022a400080011ff */
[----:B--2---:R-:W-:Y:S05]  /*7360*/  @!P0 NANOSLEEP.SYNCS 0x989680 ;  /* 0x009896800000895d */ /* 0x004fea0003900000 */
[----:B------:R-:W2:Y:S02]  /*7370*/  @!P0 SYNCS.PHASECHK.TRANS64 P0, [R0+URZ], R3 ;  /* 0x00000003000085a7 */ /* 0x000ea400080010ff */
[----:B--2---:R-:W-:Y:S05]  /*7380*/  @!P0 BRA `(.L_x_129) ;  /* 0xfffffffc00f08947 */ /* 0x004fea000383ffff */
[----:B------:R-:W-:Y:S05]  /*7390*/  BRA `(.L_x_130) ;  /* 0xffffffb000747947 */ /* 0x000fea000383ffff */
.L_x_43:
[----:B-1----:R1:W2:Y:S02]  /*73a0*/  SYNCS.PHASECHK.TRANS64.TRYWAIT P0, [R0+URZ+0x100], R4 ;  /* 0x00010004000075a7 */ /* 0x0022a400080011ff */
[----:B--2---:R-:W-:Y:S05]  /*73b0*/  @!P0 NANOSLEEP.SYNCS 0x989680 ;  /* 0x009896800000895d */ /* 0x004fea0003900000 */
[----:B------:R-:W2:Y:S02]  /*73c0*/  @!P0 SYNCS.PHASECHK.TRANS64 P0, [R0+URZ+0x100], R4 ;  /* 0x00010004000085a7 */ /* 0x000ea400080010ff */
[----:B--2---:R-:W-:Y:S05]  /*73d0*/  @!P0 BRA `(.L_x_43) ;  /* 0xfffffffc00f08947 */ /* 0x004fea000383ffff */
[----:B------:R-:W-:Y:S05]  /*73e0*/  BRA `(.L_x_131) ;  /* 0xffffffb000d07947 */ /* 0x000fea000383ffff */
.L_x_44:
[----:B------:R-:W-:-:S07]  /*73f0*/  MOV R0, UR5 ;  /* 0x0000000500007c02 */ /* 0x000fce0008000f00 */
.L_x_132:
[----:B-1----:R1:W2:Y:S02]  /*7400*/  SYNCS.PHASECHK.TRANS64.TRYWAIT P0, [R0+URZ+0xb0], R5 ;  /* 0x0000b005000075a7 */ /* 0x0022a400080011ff */
[----:B--2---:R-:W-:Y:S05]  /*7410*/  @!P0 NANOSLEEP.SYNCS 0x989680 ;  /* 0x009896800000895d */ /* 0x004fea0003900000 */
[----:B------:R-:W2:Y:S02]  /*7420*/  @!P0 SYNCS.PHASECHK.TRANS64 P0, [R0+URZ+0xb0], R5 ;  /* 0x0000b005000085a7 */ /* 0x000ea400080010ff */
[----:B--2---:R-:W-:Y:S05]  /*7430*/  @!P0 BRA `(.L_x_132) ;  /* 0xfffffffc00f08947 */ /* 0x004fea000383ffff */
[----:B------:R-:W-:Y:S05]  /*7440*/  BRA `(.L_x_133) ;  /* 0xffffffb000e07947 */ /* 0x000fea000383ffff */
.L_x_45:
[----:B-1----:R1:W2:Y:S02]  /*7450*/  SYNCS.PHASECHK.TRANS64.TRYWAIT P1, [R0+URZ+0xa0], R4 ;  /* 0x0000a004000075a7 */ /* 0x0022a400080211ff */
[----:B--2---:R-:W-:Y:S05]  /*7460*/  @!P1 NANOSLEEP.SYNCS 0x989680 ;  /* 0x009896800000995d */ /* 0x004fea0003900000 */
[----:B------:R-:W2:Y:S02]  /*7470*/  @!P1 SYNCS.PHASECHK.TRANS64 P1, [R0+URZ+0xa0], R4 ;  /* 0x0000a004000095a7 */ /* 0x000ea400080210ff */
[----:B--2---:R-:W-:Y:S05]  /*7480*/  @!P1 BRA `(.L_x_45) ;  /* 0xfffffffc00f09947 */ /* 0x004fea000383ffff */
[----:B------:R-:W-:Y:S05]  /*7490*/  BRA `(.L_x_134) ;  /* 0xffffffb400107947 */ /* 0x000fea000383ffff */
.L_x_48:
[----:B------:R-:W-:-:S07]  /*74a0*/  MOV R0, UR5 ;  /* 0x0000000500007c02 */ /* 0x000fce0008000f00 */
.L_x_135:
[----:B-1----:R1:W2:Y:S02]  /*74b0*/  SYNCS.PHASECHK.TRANS64.TRYWAIT P0, [R0+URZ+0xb0], R2 ;  /* 0x0000b002000075a7 */ /* 0x0022a400080011ff */
[----:B--2---:R-:W-:Y:S05]  /*74c0*/  @!P0 NANOSLEEP.SYNCS 0x989680 ;  /* 0x009896800000895d */ /* 0x004fea0003900000 */
[----:B------:R-:W2:Y:S02]  /*74d0*/  @!P0 SYNCS.PHASECHK.TRANS64 P0, [R0+URZ+0xb0], R2 ;  /* 0x0000b002000085a7 */ /* 0x000ea400080010ff */
[----:B--2---:R-:W-:Y:S05]  /*74e0*/  @!P0 BRA `(.L_x_135) ;  /* 0xfffffffc00f08947 */ /* 0x004fea000383ffff */
[----:B------:R-:W-:Y:S05]  /*74f0*/  BRA `(.L_x_47) ;  /* 0xffffffb400647947 */ /* 0x000fea000383ffff */
.L_x_55:
[----:B-1----:R1:W2:Y:S02]  /*7500*/  SYNCS.PHASECHK.TRANS64.TRYWAIT P1, [R0+URZ+0xa0], R2 ;  /* 0x0000a002000075a7 */ /* 0x0022a400080211ff */
[----:B--2---:R-:W-:Y:S05]  /*7510*/  @!P1 NANOSLEEP.SYNCS 0x989680 ;  /* 0x009896800000995d */ /* 0x004fea0003900000 */
[----:B------:R-:W2:Y:S02]  /*7520*/  @!P1 SYNCS.PHASECHK.TRANS64 P1, [R0+URZ+0xa0], R2 ;  /* 0x0000a002000095a7 */ /* 0x000ea400080210ff */
[----:B--2---:R-:W-:Y:S05]  /*7530*/  @!P1 BRA `(.L_x_55) ;  /* 0xfffffffc00f09947 */ /* 0x004fea000383ffff */
[----:B------:R-:W-:Y:S05]  /*7540*/  BRA `(.L_x_136) ;  /* 0xffffffb800ec7947 */ /* 0x000fea000383ffff */
.L_x_56:
[----:B------:R-:W-:-:S07]  /*7550*/  MOV R2, UR6 ;  /* 0x0000000600027c02 */ /* 0x000fce0008000f00 */
.L_x_137:
[----:B-1----:R1:W2:Y:S02]  /*7560*/  SYNCS.PHASECHK.TRANS64.TRYWAIT P0, [R2+URZ+0xe0], R0 ;  /* 0x0000e000020075a7 */ /* 0x0022a400080011ff */
[----:B--2---:R-:W-:Y:S05]  /*7570*/  @!P0 NANOSLEEP.SYNCS 0x989680 ;  /* 0x009896800000895d */ /* 0x004fea0003900000 */
[----:B------:R-:W2:Y:S02]  /*7580*/  @!P0 SYNCS.PHASECHK.TRANS64 P0, [R2+URZ+0xe0], R0 ;  /* 0x0000e000020085a7 */ /* 0x000ea400080010ff */
[----:B--2---:R-:W-:Y:S05]  /*7590*/  @!P0 BRA `(.L_x_137) ;  /* 0xfffffffc00f08947 */ /* 0x004fea000383ffff */
[----:B------:R-:W-:Y:S05]  /*75a0*/  BRA `(.L_x_138) ;  /* 0xffffffbc003c7947 */ /* 0x000fea000383ffff */
.L_x_59:
[----:B------:R-:W-:Y:S07]  /*75b0*/  MOV R0, UR9 ;  /* 0x0000000900007c02 */ /* 0x000fee0008000f00 */
.L_x_139:
[----:B-1----:R1:W2:Y:S02]  /*75c0*/  SYNCS.PHASECHK.TRANS64.TRYWAIT P0, [R0+URZ], R2 ;  /* 0x00000002000075a7 */ /* 0x0022a400080011ff */
[----:B--2---:R-:W-:Y:S05]  /*75d0*/  @!P0 NANOSLEEP.SYNCS 0x989680 ;  /* 0x009896800000895d */ /* 0x004fea0003900000 */
[----:B------:R-:W2:Y:S02]  /*75e0*/  @!P0 SYNCS.PHASECHK.TRANS64 P0, [R0+URZ], R2 ;  /* 0x00000002000085a7 */ /* 0x000ea400080010ff */
[----:B--2---:R-:W-:Y:S05]  /*75f0*/  @!P0 BRA `(.L_x_139) ;  /* 0xfffffffc00f08947 */ /* 0x004fea000383ffff */
[----:B------:R-:W-:Y:S05]  /*7600*/  BRA `(.L_x_58) ;  /* 0xffffffbc00587947 */ /* 0x000fea000383ffff */
.L_x_62:
[----:B------:R-:W-:-:S07]  /*7610*/  MOV R0, UR6 ;  /* 0x0000000600007c02 */ /* 0x000fce0008000f00 */
.L_x_140:
[----:B--2---:R2:W4:Y:S02]  /*7620*/  SYNCS.PHASECHK.TRANS64.TRYWAIT P0, [R0+URZ], R2 ;  /* 0x00000002000075a7 */ /* 0x00452400080011ff */
[----:B----4-:R-:W-:Y:S05]  /*7630*/  @!P0 NANOSLEEP.SYNCS 0x989680 ;  /* 0x009896800000895d */ /* 0x010fea0003900000 */
[----:B------:R-:W4:Y:S02]  /*7640*/  @!P0 SYNCS.PHASECHK.TRANS64 P0, [R0+URZ], R2 ;  /* 0x00000002000085a7 */ /* 0x000f2400080010ff */
[----:B----4-:R-:W-:Y:S05]  /*7650*/  @!P0 BRA `(.L_x_140) ;  /* 0xfffffffc00f08947 */ /* 0x010fea000383ffff */
[----:B------:R-:W-:Y:S05]  /*7660*/  BRA `(.L_x_141) ;  /* 0xffffffc000847947 */ /* 0x000fea000383ffff */
.L_x_63:
[----:B------:R-:W-:-:S07]  /*7670*/  MOV R0, UR6 ;  /* 0x0000000600007c02 */ /* 0x000fce0008000f00 */
.L_x_142:
[----:B-1----:R1:W2:Y:S02]  /*7680*/  SYNCS.PHASECHK.TRANS64.TRYWAIT P0, [R0+URZ], R3 ;  /* 0x00000003000075a7 */ /* 0x0022a400080011ff */
[----:B--2---:R-:W-:Y:S05]  /*7690*/  @!P0 NANOSLEEP.SYNCS 0x989680 ;  /* 0x009896800000895d */ /* 0x004fea0003900000 */
[----:B------:R-:W2:Y:S02]  /*76a0*/  @!P0 SYNCS.PHASECHK.TRANS64 P0, [R0+URZ], R3 ;  /* 0x00000003000085a7 */ /* 0x000ea400080010ff */
[----:B--2---:R-:W-:Y:S05]  /*76b0*/  @!P0 BRA `(.L_x_142) ;  /* 0xfffffffc00f08947 */ /* 0x004fea000383ffff */
[----:B------:R-:W-:Y:S05]  /*76c0*/  BRA `(.L_x_143) ;  /* 0xffffffc000907947 */ /* 0x000fea000383ffff */
.L_x_64:
[----:B------:R-:W-:-:S07]  /*76d0*/  MOV R0, UR6 ;  /* 0x0000000600007c02 */ /* 0x000fce0008000f00 */
.L_x_144:
[----:B-1----:R1:W2:Y:S02]  /*76e0*/  SYNCS.PHASECHK.TRANS64.TRYWAIT P0, [R0+URZ], R3 ;  /* 0x00000003000075a7 */ /* 0x0022a400080011ff */
[----:B--2---:R-:W-:Y:S05]  /*76f0*/  @!P0 NANOSLEEP.SYNCS 0x989680 ;  /* 0x009896800000895d */ /* 0x004fea0003900000 */
[----:B------:R-:W2:Y:S02]  /*7700*/  @!P0 SYNCS.PHASECHK.TRANS64 P0, [R0+URZ], R3 ;  /* 0x00000003000085a7 */ /* 0x000ea400080010ff */
[----:B--2---:R-:W-:Y:S05]  /*7710*/  @!P0 BRA `(.L_x_144) ;  /* 0xfffffffc00f08947 */ /* 0x004fea000383ffff */
[----:B------:R-:W-:Y:S05]  /*7720*/  BRA `(.L_x_145) ;  /* 0xffffffc0009c7947 */ /* 0x000fea000383ffff */
.L_x_65:
[----:B-1----:R-:W-:-:S07]  /*7730*/  MOV R0, UR7 ;  /* 0x0000000700007c02 */ /* 0x002fce0008000f00 */
.L_x_146:
[----:B-1----:R1:W2:Y:S02]  /*7740*/  SYNCS.PHASECHK.TRANS64.TRYWAIT P0, [R0+URZ], R2 ;  /* 0x00000002000075a7 */ /* 0x0022a400080011ff */
[----:B--2---:R-:W-:Y:S05]  /*7750*/  @!P0 NANOSLEEP.SYNCS 0x989680 ;  /* 0x009896800000895d */ /* 0x004fea0003900000 */
[----:B------:R-:W2:Y:S02]  /*7760*/  @!P0 SYNCS.PHASECHK.TRANS64 P0, [R0+URZ], R2 ;  /* 0x00000002000085a7 */ /* 0x000ea400080010ff */
[----:B--2---:R-:W-:Y:S05]  /*7770*/  @!P0 BRA `(.L_x_146) ;  /* 0xfffffffc00f08947 */ /* 0x004fea000383ffff */
[----:B------:R-:W-:Y:S05]  /*7780*/  BRA `(.L_x_147) ;  /* 0xffffffc000a87947 */ /* 0x000fea000383ffff */
.L_x_70:
[----:B--2---:R2:W3:Y:S02]  /*7790*/  SYNCS.PHASECHK.TRANS64.TRYWAIT P0, [R0+URZ+0xa0], R2 ;  /* 0x0000a002000075a7 */ /* 0x0044e400080011ff */
[----:B---3--:R-:W-:Y:S05]  /*77a0*/  @!P0 NANOSLEEP.SYNCS 0x989680 ;  /* 0x009896800000895d */ /* 0x008fea0003900000 */
[----:B------:R-:W3:Y:S02]  /*77b0*/  @!P0 SYNCS.PHASECHK.TRANS64 P0, [R0+URZ+0xa0], R2 ;  /* 0x0000a002000085a7 */ /* 0x000ee400080010ff */
[----:B---3--:R-:W-:Y:S05]  /*77c0*/  @!P0 BRA `(.L_x_70) ;  /* 0xfffffffc00f08947 */ /* 0x008fea000383ffff */
[----:B------:R-:W-:Y:S05]  /*77d0*/  BRA `(.L_x_148) ;  /* 0xffffffc400a07947 */ /* 0x000fea000383ffff */
.L_x_73:
[----:B------:R-:W-:Y:S07]  /*77e0*/  MOV R0, UR7 ;  /* 0x0000000700007c02 */ /* 0x000fee0008000f00 */
.L_x_149:
[----:B--2---:R2:W3:Y:S02]  /*77f0*/  SYNCS.PHASECHK.TRANS64.TRYWAIT P0, [R0+URZ+0x98], R2 ;  /* 0x00009802000075a7 */ /* 0x0044e400080011ff */
[----:B---3--:R-:W-:Y:S05]  /*7800*/  @!P0 NANOSLEEP.SYNCS 0x989680 ;  /* 0x009896800000895d */ /* 0x008fea0003900000 */
[----:B------:R-:W3:Y:S02]  /*7810*/  @!P0 SYNCS.PHASECHK.TRANS64 P0, [R0+URZ+0x98], R2 ;  /* 0x00009802000085a7 */ /* 0x000ee400080010ff */
[----:B---3--:R-:W-:Y:S05]  /*7820*/  @!P0 BRA `(.L_x_149) ;  /* 0xfffffffc00f08947 */ /* 0x008fea000383ffff */
[----:B------:R-:W-:Y:S05]  /*7830*/  BRA `(.L_x_72) ;  /* 0xffffffc800807947 */ /* 0x000fea000383ffff */
.L_x_76:
[----:B------:R-:W-:Y:S07]  /*7840*/  MOV R0, UR15 ;  /* 0x0000000f00007c02 */ /* 0x000fee0008000f00 */
.L_x_150:
[----:B-1----:R1:W2:Y:S02]  /*7850*/  SYNCS.PHASECHK.TRANS64.TRYWAIT P0, [R0+URZ+0x78], R9 ;  /* 0x00007809000075a7 */ /* 0x0022a400080011ff */
[----:B--2---:R-:W-:Y:S05]  /*7860*/  @!P0 NANOSLEEP.SYNCS 0x989680 ;  /* 0x009896800000895d */ /* 0x004fea0003900000 */
[----:B------:R-:W2:Y:S02]  /*7870*/  @!P0 SYNCS.PHASECHK.TRANS64 P0, [R0+URZ+0x78], R9 ;  /* 0x00007809000085a7 */ /* 0x000ea400080010ff */
[----:B--2---:R-:W-:Y:S05]  /*7880*/  @!P0 BRA `(.L_x_150) ;  /* 0xfffffffc00f08947 */ /* 0x004fea000383ffff */
[----:B------:R-:W-:Y:S05]  /*7890*/  BRA `(.L_x_151) ;  /* 0xffffffc800f87947 */ /* 0x000fea000383ffff */
.L_x_77:
[----:B------:R-:W-:Y:S07]  /*78a0*/  MOV R0, UR13 ;  /* 0x0000000d00007c02 */ /* 0x000fee0008000f00 */
.L_x_152:
[----:B-1----:R1:W2:Y:S02]  /*78b0*/  SYNCS.PHASECHK.TRANS64.TRYWAIT P0, [R0+URZ+0x78], R20 ;  /* 0x00007814000075a7 */ /* 0x0022a400080011ff */
[----:B--2---:R-:W-:Y:S05]  /*78c0*/  @!P0 NANOSLEEP.SYNCS 0x989680 ;  /* 0x009896800000895d */ /* 0x004fea0003900000 */
[----:B------:R-:W2:Y:S02]  /*78d0*/  @!P0 SYNCS.PHASECHK.TRANS64 P0, [R0+URZ+0x78], R20 ;  /* 0x00007814000085a7 */ /* 0x000ea400080010ff */
[----:B--2---:R-:W-:Y:S05]  /*78e0*/  @!P0 BRA `(.L_x_152) ;  /* 0xfffffffc00f08947 */ /* 0x004fea000383ffff */
[----:B------:R-:W-:Y:S05]  /*78f0*/  BRA `(.L_x_153) ;  /* 0xffffffcc00987947 */ /* 0x000fea000383ffff */
.L_x_79:
[----:B------:R-:W-:-:S07]  /*7900*/  MOV R0, UR4 ;  /* 0x0000000400007c02 */ /* 0x000fce0008000f00 */
.L_x_154:
[----:B-1----:R1:W3:Y:S02]  /*7910*/  SYNCS.PHASECHK.TRANS64.TRYWAIT P0, [R0+URZ], R2 ;  /* 0x00000002000075a7 */ /* 0x0022e400080011ff */
[----:B---3--:R-:W-:Y:S05]  /*7920*/  @!P0 NANOSLEEP.SYNCS 0x989680 ;  /* 0x009896800000895d */ /* 0x008fea0003900000 */
[----:B------:R-:W3:Y:S02]  /*7930*/  @!P0 SYNCS.PHASECHK.TRANS64 P0, [R0+URZ], R2 ;  /* 0x00000002000085a7 */ /* 0x000ee400080010ff */
[----:B---3--:R-:W-:Y:S05]  /*7940*/  @!P0 BRA `(.L_x_154) ;  /* 0xfffffffc00f08947 */ /* 0x008fea000383ffff */
[----:B------:R-:W-:Y:S05]  /*7950*/  BRA `(.L_x_155) ;  /* 0xffffffd000247947 */ /* 0x000fea000383ffff */
.L_x_80:
[----:B------:R-:W-:-:S07]  /*7960*/  MOV R0, UR4 ;  /* 0x0000000400007c02 */ /* 0x000fce0008000f00 */
.L_x_156:
[----:B-1----:R1:W3:Y:S02]  /*7970*/  SYNCS.PHASECHK.TRANS64.TRYWAIT P0, [R0+URZ], R2 ;  /* 0x00000002000075a7 */ /* 0x0022e400080011ff */
[----:B---3--:R-:W-:Y:S05]  /*7980*/  @!P0 NANOSLEEP.SYNCS 0x989680 ;  /* 0x009896800000895d */ /* 0x008fea0003900000 */
[----:B------:R-:W3:Y:S02]  /*7990*/  @!P0 SYNCS.PHASECHK.TRANS64 P0, [R0+URZ], R2 ;  /* 0x00000002000085a7 */ /* 0x000ee400080010ff */
[----:B---3--:R-:W-:Y:S05]  /*79a0*/  @!P0 BRA `(.L_x_156) ;  /* 0xfffffffc00f08947 */ /* 0x008fea000383ffff */
[----:B------:R-:W-:Y:S05]  /*79b0*/  BRA `(.L_x_157) ;  /* 0xffffffd000307947 */ /* 0x000fea000383ffff */
.L_x_82:
[----:B--2---:R2:W4:Y:S02]  /*79c0*/  SYNCS.PHASECHK.TRANS64.TRYWAIT P0, [R0+URZ+0xa0], R2 ;  /* 0x0000a002000075a7 */ /* 0x00452400080011ff */
[----:B----4-:R-:W-:Y:S05]  /*79d0*/  @!P0 NANOSLEEP.SYNCS 0x989680 ;  /* 0x009896800000895d */ /* 0x010fea0003900000 */
[----:B------:R-:W4:Y:S02]  /*79e0*/  @!P0 SYNCS.PHASECHK.TRANS64 P0, [R0+URZ+0xa0], R2 ;  /* 0x0000a002000085a7 */ /* 0x000f2400080010ff */
[----:B----4-:R-:W-:Y:S05]  /*79f0*/  @!P0 BRA `(.L_x_82) ;  /* 0xfffffffc00f08947 */ /* 0x010fea000383ffff */
[----:B------:R-:W-:Y:S05]  /*7a00*/  BRA `(.L_x_158) ;  /* 0xffffffd400207947 */ /* 0x000fea000383ffff */
.L_x_92:
[----:B-1----:R1:W3:Y:S02]  /*7a10*/  SYNCS.PHASECHK.TRANS64.TRYWAIT P1, [R2+URZ+0x60], R4 ;  /* 0x00006004020075a7 */ /* 0x0022e400080211ff */
[----:B---3--:R-:W-:Y:S05]  /*7a20*/  @!P1 NANOSLEEP.SYNCS 0x989680 ;  /* 0x009896800000995d */ /* 0x008fea0003900000 */
[----:B------:R-:W3:Y:S02]  /*7a30*/  @!P1 SYNCS.PHASECHK.TRANS64 P1, [R2+URZ+0x60], R4 ;  /* 0x00006004020095a7 */ /* 0x000ee400080210ff */
[----:B---3--:R-:W-:Y:S05]  /*7a40*/  @!P1 BRA `(.L_x_92) ;  /* 0xfffffffc00f09947 */ /* 0x008fea000383ffff */
[----:B------:R-:W-:Y:S05]  /*7a50*/  BRA `(.L_x_91) ;  /* 0xffffffe000207947 */ /* 0x000fea000383ffff */
.L_x_94:
[----:B-1----:R1:W2:Y:S02]  /*7a60*/  SYNCS.PHASECHK.TRANS64.TRYWAIT P0, [R44+URZ+0xc0], R3 ;  /* 0x0000c0032c0075a7 */ /* 0x0022a400080011ff */
[----:B--2---:R-:W-:Y:S05]  /*7a70*/  @!P0 NANOSLEEP.SYNCS 0x989680 ;  /* 0x009896800000895d */ /* 0x004fea0003900000 */
[----:B------:R-:W2:Y:S02]  /*7a80*/  @!P0 SYNCS.PHASECHK.TRANS64 P0, [R44+URZ+0xc0], R3 ;  /* 0x0000c0032c0085a7 */ /* 0x000ea400080010ff */
[----:B--2---:R-:W-:Y:S05]  /*7a90*/  @!P0 BRA `(.L_x_94) ;  /* 0xfffffffc00f08947 */ /* 0x004fea000383ffff */
[----:B------:R-:W-:Y:S05]  /*7aa0*/  BRA `(.L_x_93) ;  /* 0xffffffe000707947 */ /* 0x000fea000383ffff */
.L_x_105:
[----:B-1----:R1:W2:Y:S02]  /*7ab0*/  SYNCS.PHASECHK.TRANS64.TRYWAIT P0, [R2+URZ+0x60], R45 ;  /* 0x0000602d020075a7 */ /* 0x0022a400080011ff */
[----:B--2---:R-:W-:Y:S05]  /*7ac0*/  @!P0 NANOSLEEP.SYNCS 0x989680 ;  /* 0x009896800000895d */ /* 0x004fea0003900000 */
[----:B------:R-:W2:Y:S02]  /*7ad0*/  @!P0 SYNCS.PHASECHK.TRANS64 P0, [R2+URZ+0x60], R45 ;  /* 0x0000602d020085a7 */ /* 0x000ea400080010ff */
[----:B--2---:R-:W-:Y:S05]  /*7ae0*/  @!P0 BRA `(.L_x_105) ;  /* 0xfffffffc00f08947 */ /* 0x004fea000383ffff */
[----:B------:R-:W-:Y:S05]  /*7af0*/  BRA `(.L_x_104) ;  /* 0xffffffe800807947 */ /* 0x000fea000383ffff */
        .weak           $__internal_0_$__cuda_sm10x_tcgen05_guardrail_trap_col_being_dealloced_not_returned_by_alloc
        .type           $__internal_0_$__cuda_sm10x_tcgen05_guardrail_trap_col_being_dealloced_not_returned_by_alloc,@function
        .size           $__internal_0_$__cuda_sm10x_tcgen05_guardrail_trap_col_being_dealloced_not_returned_by_alloc,($__internal_1_$__cuda_sm10x_tcgen05_guardrail_trap_phase_invalid_during_alloc - $__internal_0_$__cuda_sm10x_tcgen05_guardrail_trap_col_being_dealloced_not_returned_by_alloc)
$__internal_0_$__cuda_sm10x_tcgen05_guardrail_trap_col_being_dealloced_not_returned_by_alloc:
[----:B------:R-:W-:Y:S05]  /*7b00*/  BPT.TRAP 0x1 ;  /* 0x000000040000795c */ /* 0x000fea0000300000 */
[----:B------:R-:W-:-:S04]  /*7b10*/  HFMA2 R3, -RZ, RZ, 0, 0 ;  /* 0x00000000ff037431 */ /* 0x000fc800000001ff */
[----:B------:R-:W-:Y:S05]  /*7b20*/  RET.REL.NODEC R2 `(_ZN7cutlass13device_kernelINS_4gemm6kernel13GemmUniversalIN4cute5tupleIJiiiiEEENS1_10collective13CollectiveMmaINS1_35MainloopSm100TmaUmmaWarpSpecializedILi6ELi2ELi4ENS5_IJNS4_1CILi1EEESB_SB_EEEEENS5_IJNSA_ILi64EEESE_NSA_ILi128EEEEEENS_10bfloat16_tENS5_IJSB_llEEESH_SI_NS4_8TiledMMAINS4_8MMA_AtomIJNS4_20SM100_MMA_F16BF16_SSISH_SH_fLi64ELi64ELNS4_4UMMA5MajorE1ELSN_1ELNSM_7ScaleInE0ELSO_0EEEEEENS4_6LayoutISC_NS5_IJNSA_ILi0EEESS_SS_EEEEENS5_IJNS4_10UnderscoreESV_SV_EEEEENS4_13SM90_TMA_LOADENS4_14ComposedLayoutINS4_7SwizzleILi3ELi4ELi3EEENS4_18smem_ptr_flag_bitsILi16EEENSR_INS5_IJSE_NSA_ILi8EEEEEENS5_IJSB_SE_EEEEEEEvNS4_8identityESY_S18_vS19_EENS_8epilogue10collective18CollectiveEpilogueINS1B_23Sm100TmaWarpSpecializedILi3ELi2ELi16ELb1ELb0EEEJSG_NS5_IJNSR_ISE_SB_EENSR_INSA_ILi32EEESB_EEEEESH_NS5_IJlSB_lEEESH_S1K_NS1B_6fusion15FusionCallbacksIS1F_NS1L_17LinearCombinationISH_fSH_fLNS_15FloatRoundStyleE2EEESG_S1J_JEEENS4_5SM1004TMEM4LOAD26SM100_TMEM_LOAD_16dp256b4xESY_NSZ_INS10_ILi2ELi4ELi3EEES13_NSR_INS5_IJS14_S1H_EEENS5_IJS1H_SB_EEEEEEENS4_17SM75_U32x4_LDSM_NENS4_14SM90_TMA_STOREES1Z_NS4_17SM90_U32x4_STSM_NENS4_39AutoVectorizingCopyWithAssumedAlignmentILi128EEEEEEvvEEEEvNT_6ParamsE) ;  /* 0xffffff8402347950 */ /* 0x000fea0003c3ffff */
        .weak           $__internal_1_$__cuda_sm10x_tcgen05_guardrail_trap_phase_invalid_during_alloc
        .type           $__internal_1_$__cuda_sm10x_tcgen05_guardrail_trap_phase_invalid_during_alloc,@function
        .size           $__internal_1_$__cuda_sm10x_tcgen05_guardrail_trap_phase_invalid_during_alloc,($__internal_2_$__cuda_sm10x_tcgen05_guardrail_trap_unallocated_columns_being_dealloced - $__internal_1_$__cuda_sm10x_tcgen05_guardrail_trap_phase_invalid_during_alloc)
$__internal_1_$__cuda_sm10x_tcgen05_guardrail_trap_phase_invalid_during_alloc:
[----:B------:R-:W-:Y:S05]  /*7b30*/  BPT.TRAP 0x1 ;  /* 0x000000040000795c */ /* 0x000fea0000300000 */
[----:B------:R-:W-:-:S04]  /*7b40*/  MOV R3, 0x0 ;  /* 0x0000000000037802 */ /* 0x000fc80000000f00 */
[----:B------:R-:W-:Y:S05]  /*7b50*/  RET.REL.NODEC R2 `(_ZN7cutlass13device_kernelINS_4gemm6kernel13GemmUniversalIN4cute5tupleIJiiiiEEENS1_10collective13CollectiveMmaINS1_35MainloopSm100TmaUmmaWarpSpecializedILi6ELi2ELi4ENS5_IJNS4_1CILi1EEESB_SB_EEEEENS5_IJNSA_ILi64EEESE_NSA_ILi128EEEEEENS_10bfloat16_tENS5_IJSB_llEEESH_SI_NS4_8TiledMMAINS4_8MMA_AtomIJNS4_20SM100_MMA_F16BF16_SSISH_SH_fLi64ELi64ELNS4_4UMMA5MajorE1ELSN_1ELNSM_7ScaleInE0ELSO_0EEEEEENS4_6LayoutISC_NS5_IJNSA_ILi0EEESS_SS_EEEEENS5_IJNS4_10UnderscoreESV_SV_EEEEENS4_13SM90_TMA_LOADENS4_14ComposedLayoutINS4_7SwizzleILi3ELi4ELi3EEENS4_18smem_ptr_flag_bitsILi16EEENSR_INS5_IJSE_NSA_ILi8EEEEEENS5_IJSB_SE_EEEEEEEvNS4_8identityESY_S18_vS19_EENS_8epilogue10collective18CollectiveEpilogueINS1B_23Sm100TmaWarpSpecializedILi3ELi2ELi16ELb1ELb0EEEJSG_NS5_IJNSR_ISE_SB_EENSR_INSA_ILi32EEESB_EEEEESH_NS5_IJlSB_lEEESH_S1K_NS1B_6fusion15FusionCallbacksIS1F_NS1L_17LinearCombinationISH_fSH_fLNS_15FloatRoundStyleE2EEESG_S1J_JEEENS4_5SM1004TMEM4LOAD26SM100_TMEM_LOAD_16dp256b4xESY_NSZ_INS10_ILi2ELi4ELi3EEES13_NSR_INS5_IJS14_S1H_EEENS5_IJS1H_SB_EEEEEEENS4_17SM75_U32x4_LDSM_NENS4_14SM90_TMA_STOREES1Z_NS4_17SM90_U32x4_STSM_NENS4_39AutoVectorizingCopyWithAssumedAlignmentILi128EEEEEEvvEEEEvNT_6ParamsE) ;  /* 0xffffff8402287950 */ /* 0x000fea0003c3ffff */
        .weak           $__internal_2_$__cuda_sm10x_tcgen05_guardrail_trap_unallocated_columns_being_dealloced
        .type           $__internal_2_$__cuda_sm10x_tcgen05_guardrail_trap_unallocated_columns_being_dealloced,@function
        .size           $__internal_2_$__cuda_sm10x_tcgen05_guardrail_trap_unallocated_columns_being_dealloced,(.L_x_160 - $__internal_2_$__cuda_sm10x_tcgen05_guardrail_trap_unallocated_columns_being_dealloced)
$__internal_2_$__cuda_sm10x_tcgen05_guardrail_trap_unallocated_columns_being_dealloced:
[----:B------:R-:W-:Y:S05]  /*7b60*/  BPT.TRAP 0x1 ;  /* 0x000000040000795c */ /* 0x000fea0000300000 */
[----:B------:R-:W-:-:S04]  /*7b70*/  HFMA2 R3, -RZ, RZ, 0, 0 ;  /* 0x00000000ff037431 */ /* 0x000fc800000001ff */
[----:B------:R-:W-:Y:S05]  /*7b80*/  RET.REL.NODEC R2 `(_ZN7cutlass13device_kernelINS_4gemm6kernel13GemmUniversalIN4cute5tupleIJiiiiEEENS1_10collective13CollectiveMmaINS1_35MainloopSm100TmaUmmaWarpSpecializedILi6ELi2ELi4ENS5_IJNS4_1CILi1EEESB_SB_EEEEENS5_IJNSA_ILi64EEESE_NSA_ILi128EEEEEENS_10bfloat16_tENS5_IJSB_llEEESH_SI_NS4_8TiledMMAINS4_8MMA_AtomIJNS4_20SM100_MMA_F16BF16_SSISH_SH_fLi64ELi64ELNS4_4UMMA5MajorE1ELSN_1ELNSM_7ScaleInE0ELSO_0EEEEEENS4_6LayoutISC_NS5_IJNSA_ILi0EEESS_SS_EEEEENS5_IJNS4_10UnderscoreESV_SV_EEEEENS4_13SM90_TMA_LOADENS4_14ComposedLayoutINS4_7SwizzleILi3ELi4ELi3EEENS4_18smem_ptr_flag_bitsILi16EEENSR_INS5_IJSE_NSA_ILi8EEEEEENS5_IJSB_SE_EEEEEEEvNS4_8identityESY_S18_vS19_EENS_8epilogue10collective18CollectiveEpilogueINS1B_23Sm100TmaWarpSpecializedILi3ELi2ELi16ELb1ELb0EEEJSG_NS5_IJNSR_ISE_SB_EENSR_INSA_ILi32EEESB_EEEEESH_NS5_IJlSB_lEEESH_S1K_NS1B_6fusion15FusionCallbacksIS1F_NS1L_17LinearCombinationISH_fSH_fLNS_15FloatRoundStyleE2EEESG_S1J_JEEENS4_5SM1004TMEM4LOAD26SM100_TMEM_LOAD_16dp256b4xESY_NSZ_INS10_ILi2ELi4ELi3EEES13_NSR_INS5_IJS14_S1H_EEENS5_IJS1H_SB_EEEEEEENS4_17SM75_U32x4_LDSM_NENS4_14SM90_TMA_STOREES1Z_NS4_17SM90_U32x4_STSM_NENS4_39AutoVectorizingCopyWithAssumedAlignmentILi128EEEEEEvvEEEEvNT_6ParamsE) ;  /* 0xffffff84021c7950 */ /* 0x000fea0003c3ffff */
.L_x_159:
[----:B------:R-:W-:-:S00]  /*7b90*/  BRA `(.L_x_159) ;  /* 0xfffffffc00fc7947 */ /* 0x000fc0000383ffff */
[----:B------:R-:W-:-:S00]  /*7ba0*/  NOP ;  /* 0x0000000000007918 */ /* 0x000fc00000000000 */
        /* <DEDUP_REMOVED lines=13> */
.L_x_160:


//--------------------- .nv.global.init           --------------------------
	.section	.nv.global.init,"aw",@progbits
.nv.global.init:
	.type		$str$27,@object
	.size		$str$27,($str$28 - $str$27)
$str$27:
        /*0000*/ 	.byte	0x28, 0x61, 0x64, 0x64, 0x72, 0x65, 0x73, 0x73, 0x20, 0x26, 0x20, 0x6d, 0x61, 0x73, 0x6b, 0x29
        /*0010*/ 	.byte	0x20, 0x3d, 0x3d, 0x20, 0x30, 0x00
	.type		$str$28,@object
	.size		$str$28,($str$26 - $str$28)
$str$28:
        /*0016*/ 	.byte	0x2f, 0x74, 0x6d, 0x70, 0x2f, 0x63, 0x75, 0x74, 0x6c, 0x61, 0x73, 0x73, 0x5f, 0x73, 0x77, 0x65
        /*0026*/ 	.byte	0x65, 0x70, 0x5f, 0x73, 0x72, 0x63, 0x2f, 0x69, 0x6e, 0x63, 0x6c, 0x75, 0x64, 0x65, 0x2f, 0x63
        /*0036*/ 	.byte	0x75, 0x74, 0x65, 0x2f, 0x70, 0x6f, 0x69, 0x6e, 0x74, 0x65, 0x72, 0x5f, 0x66, 0x6c, 0x61, 0x67
        /*0046*/ 	.byte	0x67, 0x65, 0x64, 0x2e, 0x68, 0x70, 0x70, 0x00
	.type		$str$26,@object
	.size		$str$26,($str$25 - $str$26)
$str$26:
        /*004e*/ 	.byte	0x2f, 0x74, 0x6d, 0x70, 0x2f, 0x63, 0x75, 0x74, 0x6c, 0x61, 0x73, 0x73, 0x5f, 0x73, 0x77, 0x65
        /*005e*/ 	.byte	0x65, 0x70, 0x5f, 0x73, 0x72, 0x63, 0x2f, 0x69, 0x6e, 0x63, 0x6c, 0x75, 0x64, 0x65, 0x2f, 0x63
        /*006e*/ 	.byte	0x75, 0x74, 0x65, 0x2f, 0x61, 0x74, 0x6f, 0x6d, 0x2f, 0x63, 0x6f, 0x70, 0x79, 0x5f, 0x74, 0x72
        /*007e*/ 	.byte	0x61, 0x69, 0x74, 0x73, 0x5f, 0x73, 0x6d, 0x31, 0x30, 0x30, 0x2e, 0x68, 0x70, 0x70, 0x00
	.type		$str$25,@object
	.size		$str$25,(__unnamed_1 - $str$25)
$str$25:
        /*008d*/ 	.byte	0x28, 0x28, 0x75, 0x69, 0x6e, 0x74, 0x33, 0x32, 0x5f, 0x74, 0x28, 0x74, 0x68, 0x72, 0x65, 0x61
        /*009d*/ 	.byte	0x64, 0x49, 0x64, 0x78, 0x2e, 0x78, 0x29, 0x20, 0x2f, 0x20, 0x33, 0x32, 0x29, 0x20, 0x25, 0x20
        /*00ad*/ 	.byte	0x34, 0x29, 0x20, 0x3d, 0x3d, 0x20, 0x28, 0x28, 0x28, 0x74, 0x6d, 0x65, 0x6d, 0x5f, 0x61, 0x64
        /*00bd*/ 	.byte	0x64, 0x72, 0x20, 0x3e, 0x3e, 0x20, 0x31, 0x36, 0x29, 0x20, 0x2f, 0x20, 0x33, 0x32, 0x29, 0x20
        /*00cd*/ 	.byte	0x25, 0x20, 0x34, 0x29, 0x00
	.type		__unnamed_1,@object
	.size		__unnamed_1,(__unnamed_2 - __unnamed_1)
__unnamed_1:
        /*00d2*/ 	.byte	0x61, 0x75, 0x74, 0x6f, 0x20, 0x63, 0x75, 0x74, 0x65, 0x3a, 0x3a, 0x61, 0x73, 0x5f, 0x70, 0x6f
        /* <DEDUP_REMOVED lines=24> */
        /*0262*/ 	.byte	0x30, 0x34, 0x38, 0x3e, 0x3e, 0x3e, 0x3e, 0x5d, 0x00
	.type		__unnamed_2,@object
	.size		__unnamed_2,(.L_2 - __unnamed_2)
__unnamed_2:
        /* <DEDUP_REMOVED lines=45> */
        /*053b*/ 	.byte	0x3e, 0x3e, 0x3e, 0x5d, 0x00
.L_2:


//--------------------- .nv.shared._ZN7cutlass13device_kernelINS_4gemm6kernel13GemmUniversalIN4cute5tupleIJiiiiEEENS1_10collective13CollectiveMmaINS1_35MainloopSm100TmaUmmaWarpSpecializedILi6ELi2ELi4ENS5_IJNS4_1CILi1EEESB_SB_EEEEENS5_IJNSA_ILi64EEESE_NSA_ILi128EEEEEENS_10bfloat16_tENS5_IJSB_llEEESH_SI_NS4_8TiledMMAINS4_8MMA_AtomIJNS4_20SM100_MMA_F16BF16_SSISH_SH_fLi64ELi64ELNS4_4UMMA5MajorE1ELSN_1ELNSM_7ScaleInE0ELSO_0EEEEEENS4_6LayoutISC_NS5_IJNSA_ILi0EEESS_SS_EEEEENS5_IJNS4_10UnderscoreESV_SV_EEEEENS4_13SM90_TMA_LOADENS4_14ComposedLayoutINS4_7SwizzleILi3ELi4ELi3EEENS4_18smem_ptr_flag_bitsILi16EEENSR_INS5_IJSE_NSA_ILi8EEEEEENS5_IJSB_SE_EEEEEEEvNS4_8identityESY_S18_vS19_EENS_8epilogue10collective18CollectiveEpilogueINS1B_23Sm100TmaWarpSpecializedILi3ELi2ELi16ELb1ELb0EEEJSG_NS5_IJNSR_ISE_SB_EENSR_INSA_ILi32EEESB_EEEEESH_NS5_IJlSB_lEEESH_S1K_NS1B_6fusion15FusionCallbacksIS1F_NS1L_17LinearCombinationISH_fSH_fLNS_15FloatRoundStyleE2EEESG_S1J_JEEENS4_5SM1004TMEM4LOAD26SM100_TMEM_LOAD_16dp256b4xESY_NSZ_INS10_ILi2ELi4ELi3EEES13_NSR_INS5_IJS14_S1H_EEENS5_IJS1H_SB_EEEEEEENS4_17SM75_U32x4_LDSM_NENS4_14SM90_TMA_STOREES1Z_NS4_17SM90_U32x4_STSM_NENS4_39AutoVectorizingCopyWithAssumedAlignmentILi128EEEEEEvvEEEEvNT_6ParamsE --------------------------
	.section	.nv.shared._ZN7cutlass13device_kernelINS_4gemm6kernel13GemmUniversalIN4cute5tupleIJiiiiEEENS1_10collective13CollectiveMmaINS1_35MainloopSm100TmaUmmaWarpSpecializedILi6ELi2ELi4ENS5_IJNS4_1CILi1EEESB_SB_EEEEENS5_IJNSA_ILi64EEESE_NSA_ILi128EEEEEENS_10bfloat16_tENS5_IJSB_llEEESH_SI_NS4_8TiledMMAINS4_8MMA_AtomIJNS4_20SM100_MMA_F16BF16_SSISH_SH_fLi64ELi64ELNS4_4UMMA5MajorE1ELSN_1ELNSM_7ScaleInE0ELSO_0EEEEEENS4_6LayoutISC_NS5_IJNSA_ILi0EEESS_SS_EEEEENS5_IJNS4_10UnderscoreESV_SV_EEEEENS4_13SM90_TMA_LOADENS4_14ComposedLayoutINS4_7SwizzleILi3ELi4ELi3EEENS4_18smem_ptr_flag_bitsILi16EEENSR_INS5_IJSE_NSA_ILi8EEEEEENS5_IJSB_SE_EEEEEEEvNS4_8identityESY_S18_vS19_EENS_8epilogue10collective18CollectiveEpilogueINS1B_23Sm100TmaWarpSpecializedILi3ELi2ELi16ELb1ELb0EEEJSG_NS5_IJNSR_ISE_SB_EENSR_INSA_ILi32EEESB_EEEEESH_NS5_IJlSB_lEEESH_S1K_NS1B_6fusion15FusionCallbacksIS1F_NS1L_17LinearCombinationISH_fSH_fLNS_15FloatRoundStyleE2EEESG_S1J_JEEENS4_5SM1004TMEM4LOAD26SM100_TMEM_LOAD_16dp256b4xESY_NSZ_INS10_ILi2ELi4ELi3EEES13_NSR_INS5_IJS14_S1H_EEENS5_IJS1H_SB_EEEEEEENS4_17SM75_U32x4_LDSM_NENS4_14SM90_TMA_STOREES1Z_NS4_17SM90_U32x4_STSM_NENS4_39AutoVectorizingCopyWithAssumedAlignmentILi128EEEEEEvvEEEEvNT_6ParamsE,"aw",@nobits
	.sectionflags	@""
	.align	16
	.zero		1024


//--------------------- .nv.shared.reserved.0     --------------------------
	.section	.nv.shared.reserved.0,"aw",@nobits
	.weak		__nv_reservedSMEM_offset_0_alias
	.size		__nv_reservedSMEM_offset_0_alias, 0, 64
	.other		__nv_reservedSMEM_offset_0_alias,@"STO_CUDA_RESERVED_SHARED STV_DEFAULT"
__nv_reservedSMEM_offset_0_alias:
	.zero		0
.nv.shared.reserved.0:
	.zero		64
	.weak		__nv_reservedSMEM_tcgen05_partition
	.type		__nv_reservedSMEM_tcgen05_partition,@object
	.size		__nv_reservedSMEM_tcgen05_partition,(.L_0 - __nv_reservedSMEM_tcgen05_partition)
__nv_reservedSMEM_tcgen05_partition:
	.zero		32
.L_0:


//--------------------- .nv.global                --------------------------
	.section	.nv.global,"aw",@nobits
.nv.global:
	.type		_ZN40_INTERNAL_95e08bc2_4_k_cu_4d1ed1db_274704cute1_E,@object
	.size		_ZN40_INTERNAL_95e08bc2_4_k_cu_4d1ed1db_274704cute1_E,(_ZN40_INTERNAL_95e08bc2_4_k_cu_4d1ed1db_274704cuda3std3__45__cpo6cbeginE - _ZN40_INTERNAL_95e08bc2_4_k_cu_4d1ed1db_274704cute1_E)
_ZN40_INTERNAL_95e08bc2_4_k_cu_4d1ed1db_274704cute1_E:
	.zero		1
	.type		_ZN40_INTERNAL_95e08bc2_4_k_cu_4d1ed1db_274704cuda3std3__45__cpo6cbeginE,@object
	.size		_ZN40_INTERNAL_95e08bc2_4_k_cu_4d1ed1db_274704cuda3std3__45__cpo6cbeginE,(_ZN40_INTERNAL_95e08bc2_4_k_cu_4d1ed1db_274704cuda3std3__48in_placeE - _ZN40_INTERNAL_95e08bc2_4_k_cu_4d1ed1db_274704cuda3std3__45__cpo6cbeginE)
_ZN40_INTERNAL_95e08bc2_4_k_cu_4d1ed1db_274704cuda3std3__45__cpo6cbeginE:
	.zero		1
	.type		_ZN40_INTERNAL_95e08bc2_4_k_cu_4d1ed1db_274704cuda3std3__48in_placeE,@object
	.size		_ZN40_INTERNAL_95e08bc2_4_k_cu_4d1ed1db_274704cuda3std3__48in_placeE,(_ZN40_INTERNAL_95e08bc2_4_k_cu_4d1ed1db_274704cuda3std6ranges3__45__cpo9iter_moveE - _ZN40_INTERNAL_95e08bc2_4_k_cu_4d1ed1db_274704cuda3std3__48in_placeE)
_ZN40_INTERNAL_95e08bc2_4_k_cu_4d1ed1db_274704cuda3std3__48in_placeE:
	.zero		1
	.type		_ZN40_INTERNAL_95e08bc2_4_k_cu_4d1ed1db_274704cuda3std6ranges3__45__cpo9iter_moveE,@object
	.size		_ZN40_INTERNAL_95e08bc2_4_k_cu_4d1ed1db_274704cuda3std6ranges3__45__cpo9iter_moveE,(_ZN40_INTERNAL_95e08bc2_4_k_cu_4d1ed1db_274704cuda3std3__45__cpo5beginE - _ZN40_INTERNAL_95e08bc2_4_k_cu_4d1ed1db_274704cuda3std6ranges3__45__cpo9iter_moveE)
_ZN40_INTERNAL_95e08bc2_4_k_cu_4d1ed1db_274704cuda3std6ranges3__45__cpo9iter_moveE:
	.zero		1
	.type		_ZN40_INTERNAL_95e08bc2_4_k_cu_4d1ed1db_274704cuda3std3__45__cpo5beginE,@object
	.size		_ZN40_INTERNAL_95e08bc2_4_k_cu_4d1ed1db_274704cuda3std3__45__cpo5beginE,(_ZN40_INTERNAL_95e08bc2_4_k_cu_4d1ed1db_274704cuda3std3__442_GLOBAL__N__95e08bc2_4_k_cu_4d1ed1db_274706ignoreE - _ZN40_INTERNAL_95e08bc2_4_k_cu_4d1ed1db_274704cuda3std3__45__cpo5beginE)
_ZN40_INTERNAL_95e08bc2_4_k_cu_4d1ed1db_274704cuda3std3__45__cpo5beginE:
	.zero		1
	.type		_ZN40_INTERNAL_95e08bc2_4_k_cu_4d1ed1db_274704cuda3std3__442_GLOBAL__N__95e08bc2_4_k_cu_4d1ed1db_274706ignoreE,@object
	.size		_ZN40_INTERNAL_95e08bc2_4_k_cu_4d1ed1db_274704cuda3std3__442_GLOBAL__N__95e08bc2_4_k_cu_4d1ed1db_274706ignoreE,(_ZN40_INTERNAL_95e08bc2_4_k_cu_4d1ed1db_274704cute7productE - _ZN40_INTERNAL_95e08bc2_4_k_cu_4d1ed1db_274704cuda3std3__442_GLOBAL__N__95e08bc2_4_k_cu_4d1ed1db_274706ignoreE)
_ZN40_INTERNAL_95e08bc2_4_k_cu_4d1ed1db_274704cuda3std3__442_GLOBAL__N__95e08bc2_4_k_cu_4d1ed1db_274706ignoreE:
	.zero		1
	.type		_ZN40_INTERNAL_95e08bc2_4_k_cu_4d1ed1db_274704cute7productE,@object
	.size		_ZN40_INTERNAL_95e08bc2_4_k_cu_4d1ed1db_274704cute7productE,(_ZN40_INTERNAL_95e08bc2_4_k_cu_4d1ed1db_274704cuda3std3__45__cpo3endE - _ZN40_INTERNAL_95e08bc2_4_k_cu_4d1ed1db_274704cute7productE)
_ZN40_INTERNAL_95e08bc2_4_k_cu_4d1ed1db_274704cute7productE:
	.zero		1
	.type		_ZN40_INTERNAL_95e08bc2_4_k_cu_4d1ed1db_274704cuda3std3__45__cpo3endE,@object
	.size		_ZN40_INTERNAL_95e08bc2_4_k_cu_4d1ed1db_274704cuda3std3__45__cpo3endE,(_ZN40_INTERNAL_95e08bc2_4_k_cu_4d1ed1db_274704cuda3std3__419piecewise_constructE - _ZN40_INTERNAL_95e08bc2_4_k_cu_4d1ed1db_274704cuda3std3__45__cpo3endE)
_ZN40_INTERNAL_95e08bc2_4_k_cu_4d1ed1db_274704cuda3std3__45__cpo3endE:
	.zero		1
	.type		_ZN40_INTERNAL_95e08bc2_4_k_cu_4d1ed1db_274704cuda3std3__419piecewise_constructE,@object
	.size		_ZN40_INTERNAL_95e08bc2_4_k_cu_4d1ed1db_274704cuda3std3__419piecewise_constructE,(_ZN40_INTERNAL_95e08bc2_4_k_cu_4d1ed1db_274704cuda3std3__45__cpo4cendE - _ZN40_INTERNAL_95e08bc2_4_k_cu_4d1ed1db_274704cuda3std3__419piecewise_constructE)
_ZN40_INTERNAL_95e08bc2_4_k_cu_4d1ed1db_274704cuda3std3__419piecewise_constructE:
	.zero		1
	.type		_ZN40_INTERNAL_95e08bc2_4_k_cu_4d1ed1db_274704cuda3std3__45__cpo4cendE,@object
	.size		_ZN40_INTERNAL_95e08bc2_4_k_cu_4d1ed1db_274704cuda3std3__45__cpo4cendE,(_ZN40_INTERNAL_95e08bc2_4_k_cu_4d1ed1db_274704cuda3std6ranges3__45__cpo4swapE - _ZN40_INTERNAL_95e08bc2_4_k_cu_4d1ed1db_274704cuda3std3__45__cpo4cendE)
_ZN40_INTERNAL_95e08bc2_4_k_cu_4d1ed1db_274704cuda3std3__45__cpo4cendE:
	.zero		1
	.type		_ZN40_INTERNAL_95e08bc2_4_k_cu_4d1ed1db_274704cuda3std6ranges3__45__cpo4swapE,@object
	.size		_ZN40_INTERNAL_95e08bc2_4_k_cu_4d1ed1db_274704cuda3std6ranges3__45__cpo4swapE,(.L_10 - _ZN40_INTERNAL_95e08bc2_4_k_cu_4d1ed1db_274704cuda3std6ranges3__45__cpo4swapE)
_ZN40_INTERNAL_95e08bc2_4_k_cu_4d1ed1db_274704cuda3std6ranges3__45__cpo4swapE:
	.zero		1
.L_10:


//--------------------- .nv.constant0._ZN7cutlass13device_kernelINS_4gemm6kernel13GemmUniversalIN4cute5tupleIJiiiiEEENS1_10collective13CollectiveMmaINS1_35MainloopSm100TmaUmmaWarpSpecializedILi6ELi2ELi4ENS5_IJNS4_1CILi1EEESB_SB_EEEEENS5_IJNSA_ILi64EEESE_NSA_ILi128EEEEEENS_10bfloat16_tENS5_IJSB_llEEESH_SI_NS4_8TiledMMAINS4_8MMA_AtomIJNS4_20SM100_MMA_F16BF16_SSISH_SH_fLi64ELi64ELNS4_4UMMA5MajorE1ELSN_1ELNSM_7ScaleInE0ELSO_0EEEEEENS4_6LayoutISC_NS5_IJNSA_ILi0EEESS_SS_EEEEENS5_IJNS4_10UnderscoreESV_SV_EEEEENS4_13SM90_TMA_LOADENS4_14ComposedLayoutINS4_7SwizzleILi3ELi4ELi3EEENS4_18smem_ptr_flag_bitsILi16EEENSR_INS5_IJSE_NSA_ILi8EEEEEENS5_IJSB_SE_EEEEEEEvNS4_8identityESY_S18_vS19_EENS_8epilogue10collective18CollectiveEpilogueINS1B_23Sm100TmaWarpSpecializedILi3ELi2ELi16ELb1ELb0EEEJSG_NS5_IJNSR_ISE_SB_EENSR_INSA_ILi32EEESB_EEEEESH_NS5_IJlSB_lEEESH_S1K_NS1B_6fusion15FusionCallbacksIS1F_NS1L_17LinearCombinationISH_fSH_fLNS_15FloatRoundStyleE2EEESG_S1J_JEEENS4_5SM1004TMEM4LOAD26SM100_TMEM_LOAD_16dp256b4xESY_NSZ_INS10_ILi2ELi4ELi3EEES13_NSR_INS5_IJS14_S1H_EEENS5_IJS1H_SB_EEEEEEENS4_17SM75_U32x4_LDSM_NENS4_14SM90_TMA_STOREES1Z_NS4_17SM90_U32x4_STSM_NENS4_39AutoVectorizingCopyWithAssumedAlignmentILi128EEEEEEvvEEEEvNT_6ParamsE --------------------------
	.section	.nv.constant0._ZN7cutlass13device_kernelINS_4gemm6kernel13GemmUniversalIN4cute5tupleIJiiiiEEENS1_10collective13CollectiveMmaINS1_35MainloopSm100TmaUmmaWarpSpecializedILi6ELi2ELi4ENS5_IJNS4_1CILi1EEESB_SB_EEEEENS5_IJNSA_ILi64EEESE_NSA_ILi128EEEEEENS_10bfloat16_tENS5_IJSB_llEEESH_SI_NS4_8TiledMMAINS4_8MMA_AtomIJNS4_20SM100_MMA_F16BF16_SSISH_SH_fLi64ELi64ELNS4_4UMMA5MajorE1ELSN_1ELNSM_7ScaleInE0ELSO_0EEEEEENS4_6LayoutISC_NS5_IJNSA_ILi0EEESS_SS_EEEEENS5_IJNS4_10UnderscoreESV_SV_EEEEENS4_13SM90_TMA_LOADENS4_14ComposedLayoutINS4_7SwizzleILi3ELi4ELi3EEENS4_18smem_ptr_flag_bitsILi16EEENSR_INS5_IJSE_NSA_ILi8EEEEEENS5_IJSB_SE_EEEEEEEvNS4_8identityESY_S18_vS19_EENS_8epilogue10collective18CollectiveEpilogueINS1B_23Sm100TmaWarpSpecializedILi3ELi2ELi16ELb1ELb0EEEJSG_NS5_IJNSR_ISE_SB_EENSR_INSA_ILi32EEESB_EEEEESH_NS5_IJlSB_lEEESH_S1K_NS1B_6fusion15FusionCallbacksIS1F_NS1L_17LinearCombinationISH_fSH_fLNS_15FloatRoundStyleE2EEESG_S1J_JEEENS4_5SM1004TMEM4LOAD26SM100_TMEM_LOAD_16dp256b4xESY_NSZ_INS10_ILi2ELi4ELi3EEES13_NSR_INS5_IJS14_S1H_EEENS5_IJS1H_SB_EEEEEEENS4_17SM75_U32x4_LDSM_NENS4_14SM90_TMA_STOREES1Z_NS4_17SM90_U32x4_STSM_NENS4_39AutoVectorizingCopyWithAssumedAlignmentILi128EEEEEEvvEEEEvNT_6ParamsE,"a",@progbits
	.sectionflags	@""
	.align	4
.nv.constant0._ZN7cutlass13device_kernelINS_4gemm6kernel13GemmUniversalIN4cute5tupleIJiiiiEEENS1_10collective13CollectiveMmaINS1_35MainloopSm100TmaUmmaWarpSpecializedILi6ELi2ELi4ENS5_IJNS4_1CILi1EEESB_SB_EEEEENS5_IJNSA_ILi64EEESE_NSA_ILi128EEEEEENS_10bfloat16_tENS5_IJSB_llEEESH_SI_NS4_8TiledMMAINS4_8MMA_AtomIJNS4_20SM100_MMA_F16BF16_SSISH_SH_fLi64ELi64ELNS4_4UMMA5MajorE1ELSN_1ELNSM_7ScaleInE0ELSO_0EEEEEENS4_6LayoutISC_NS5_IJNSA_ILi0EEESS_SS_EEEEENS5_IJNS4_10UnderscoreESV_SV_EEEEENS4_13SM90_TMA_LOADENS4_14ComposedLayoutINS4_7SwizzleILi3ELi4ELi3EEENS4_18smem_ptr_flag_bitsILi16EEENSR_INS5_IJSE_NSA_ILi8EEEEEENS5_IJSB_SE_EEEEEEEvNS4_8identityESY_S18_vS19_EENS_8epilogue10collective18CollectiveEpilogueINS1B_23Sm100TmaWarpSpecializedILi3ELi2ELi16ELb1ELb0EEEJSG_NS5_IJNSR_ISE_SB_EENSR_INSA_ILi32EEESB_EEEEESH_NS5_IJlSB_lEEESH_S1K_NS1B_6fusion15FusionCallbacksIS1F_NS1L_17LinearCombinationISH_fSH_fLNS_15FloatRoundStyleE2EEESG_S1J_JEEENS4_5SM1004TMEM4LOAD26SM100_TMEM_LOAD_16dp256b4xESY_NSZ_INS10_ILi2ELi4ELi3EEES13_NSR_INS5_IJS14_S1H_EEENS5_IJS1H_SB_EEEEEEENS4_17SM75_U32x4_LDSM_NENS4_14SM90_TMA_STOREES1Z_NS4_17SM90_U32x4_STSM_NENS4_39AutoVectorizingCopyWithAssumedAlignmentILi128EEEEEEvvEEEEvNT_6ParamsE:
	.zero		2944


//--------------------- SYMBOLS --------------------------

	.type		.nv.reservedSmem.offset0,@object
	.size		.nv.reservedSmem.offset0,0x4
	.type		.nv.reservedSmem.cap,@object
	.size		.nv.reservedSmem.cap,0x4
	.type		__assertfail,@function
